//
// Generated by NVIDIA NVVM Compiler
//
// Compiler Build ID: CL-36424714
// Cuda compilation tools, release 13.0, V13.0.88
// Based on NVVM 20.0.0
//

.version 9.0
.target sm_100
.address_size 64

	// .globl	_Z7reduce6ILj512EEvPdS0_j
.func  (.param .align 16 .b8 func_retval0[16]) __internal_trig_reduction_slowpathd
(
	.param .b64 __internal_trig_reduction_slowpathd_param_0
)
;
.extern .shared .align 16 .b8 sdata[];
.global .align 8 .b8 __cudart_i2opi_d[144] = {8, 93, 141, 31, 177, 95, 251, 107, 234, 146, 82, 138, 247, 57, 7, 61, 123, 241, 229, 235, 199, 186, 39, 117, 45, 234, 95, 158, 102, 63, 70, 79, 183, 9, 203, 39, 207, 126, 54, 109, 31, 109, 10, 90, 139, 17, 47, 239, 15, 152, 5, 222, 255, 151, 248, 31, 59, 40, 249, 189, 139, 95, 132, 156, 244, 57, 83, 131, 57, 214, 145, 57, 65, 126, 95, 180, 38, 112, 156, 233, 132, 68, 187, 46, 245, 53, 130, 232, 62, 167, 41, 177, 28, 235, 29, 254, 28, 146, 209, 9, 234, 46, 73, 6, 224, 210, 77, 66, 58, 110, 36, 183, 97, 197, 187, 222, 171, 99, 81, 254, 65, 144, 67, 60, 153, 149, 98, 219, 192, 221, 52, 245, 209, 87, 39, 252, 41, 21, 68, 78, 110, 131, 249, 162};
.global .align 16 .b8 __cudart_sin_cos_coeffs[128] = {70, 210, 176, 44, 241, 229, 90, 190, 146, 227, 172, 105, 227, 29, 199, 62, 161, 98, 219, 25, 160, 1, 42, 191, 24, 8, 17, 17, 17, 17, 129, 63, 84, 85, 85, 85, 85, 85, 197, 191, 0, 0, 0, 0, 0, 0, 0, 0, 0, 0, 0, 0, 0, 0, 0, 0, 100, 129, 253, 32, 131, 255, 168, 189, 40, 133, 239, 193, 167, 238, 33, 62, 217, 230, 6, 142, 79, 126, 146, 190, 233, 188, 221, 25, 160, 1, 250, 62, 71, 93, 193, 22, 108, 193, 86, 191, 81, 85, 85, 85, 85, 85, 165, 63, 0, 0, 0, 0, 0, 0, 224, 191, 0, 0, 0, 0, 0, 0, 240, 63};

.visible .entry _Z7reduce6ILj512EEvPdS0_j(
	.param .u64 .ptr .align 1 _Z7reduce6ILj512EEvPdS0_j_param_0,
	.param .u64 .ptr .align 1 _Z7reduce6ILj512EEvPdS0_j_param_1,
	.param .u32 _Z7reduce6ILj512EEvPdS0_j_param_2
)
{
	.reg .pred 	%p<8>;
	.reg .b32 	%r<14>;
	.reg .b64 	%rd<10>;
	.reg .b64 	%fd<34>;

	ld.param.u64 	%rd2, [_Z7reduce6ILj512EEvPdS0_j_param_0];
	ld.param.u64 	%rd3, [_Z7reduce6ILj512EEvPdS0_j_param_1];
	ld.param.u32 	%r8, [_Z7reduce6ILj512EEvPdS0_j_param_2];
	mov.u32 	%r1, %tid.x;
	mov.u32 	%r2, %ctaid.x;
	shl.b32 	%r9, %r2, 9;
	add.s32 	%r13, %r9, %r1;
	shl.b32 	%r10, %r1, 3;
	mov.u32 	%r11, sdata;
	add.s32 	%r4, %r11, %r10;
	mov.b64 	%rd4, 0;
	st.shared.u64 	[%r4], %rd4;
	setp.ge.u32 	%p1, %r13, %r8;
	@%p1 bra 	$L__BB0_4;
	mov.u32 	%r12, %nctaid.x;
	shl.b32 	%r5, %r12, 9;
	cvta.to.global.u64 	%rd1, %rd2;
	mov.f64 	%fd33, 0d0000000000000000;
$L__BB0_2:
	mul.wide.u32 	%rd5, %r13, 8;
	add.s64 	%rd6, %rd1, %rd5;
	ld.global.f64 	%fd4, [%rd6];
	add.f64 	%fd33, %fd4, %fd33;
	add.s32 	%r13, %r13, %r5;
	setp.lt.u32 	%p2, %r13, %r8;
	@%p2 bra 	$L__BB0_2;
	st.shared.f64 	[%r4], %fd33;
$L__BB0_4:
	bar.sync 	0;
	setp.gt.u32 	%p3, %r1, 255;
	@%p3 bra 	$L__BB0_6;
	ld.shared.f64 	%fd5, [%r4+2048];
	ld.shared.f64 	%fd6, [%r4];
	add.f64 	%fd7, %fd5, %fd6;
	st.shared.f64 	[%r4], %fd7;
$L__BB0_6:
	bar.sync 	0;
	setp.gt.u32 	%p4, %r1, 127;
	@%p4 bra 	$L__BB0_8;
	ld.shared.f64 	%fd8, [%r4+1024];
	ld.shared.f64 	%fd9, [%r4];
	add.f64 	%fd10, %fd8, %fd9;
	st.shared.f64 	[%r4], %fd10;
$L__BB0_8:
	bar.sync 	0;
	setp.gt.u32 	%p5, %r1, 63;
	@%p5 bra 	$L__BB0_10;
	ld.shared.f64 	%fd11, [%r4+512];
	ld.shared.f64 	%fd12, [%r4];
	add.f64 	%fd13, %fd11, %fd12;
	st.shared.f64 	[%r4], %fd13;
$L__BB0_10:
	bar.sync 	0;
	setp.gt.u32 	%p6, %r1, 31;
	@%p6 bra 	$L__BB0_13;
	ld.shared.f64 	%fd14, [%r4+256];
	ld.shared.f64 	%fd15, [%r4];
	add.f64 	%fd16, %fd14, %fd15;
	st.shared.f64 	[%r4], %fd16;
	bar.sync 	0;
	ld.shared.f64 	%fd17, [%r4+128];
	ld.shared.f64 	%fd18, [%r4];
	add.f64 	%fd19, %fd17, %fd18;
	st.shared.f64 	[%r4], %fd19;
	bar.sync 	0;
	ld.shared.f64 	%fd20, [%r4+64];
	ld.shared.f64 	%fd21, [%r4];
	add.f64 	%fd22, %fd20, %fd21;
	st.shared.f64 	[%r4], %fd22;
	bar.sync 	0;
	ld.shared.f64 	%fd23, [%r4+32];
	ld.shared.f64 	%fd24, [%r4];
	add.f64 	%fd25, %fd23, %fd24;
	st.shared.f64 	[%r4], %fd25;
	bar.sync 	0;
	ld.shared.f64 	%fd26, [%r4+16];
	ld.shared.f64 	%fd27, [%r4];
	add.f64 	%fd28, %fd26, %fd27;
	st.shared.f64 	[%r4], %fd28;
	bar.sync 	0;
	ld.shared.f64 	%fd29, [%r4+8];
	ld.shared.f64 	%fd30, [%r4];
	add.f64 	%fd31, %fd29, %fd30;
	st.shared.f64 	[%r4], %fd31;
	bar.sync 	0;
	setp.ne.s32 	%p7, %r1, 0;
	@%p7 bra 	$L__BB0_13;
	ld.shared.f64 	%fd32, [sdata];
	cvta.to.global.u64 	%rd7, %rd3;
	mul.wide.u32 	%rd8, %r2, 8;
	add.s64 	%rd9, %rd7, %rd8;
	st.global.f64 	[%rd9], %fd32;
$L__BB0_13:
	ret;

}
	// .globl	_Z14diff_atom_loopPdidddS_S_
.visible .entry _Z14diff_atom_loopPdidddS_S_(
	.param .u64 .ptr .align 1 _Z14diff_atom_loopPdidddS_S__param_0,
	.param .u32 _Z14diff_atom_loopPdidddS_S__param_1,
	.param .f64 _Z14diff_atom_loopPdidddS_S__param_2,
	.param .f64 _Z14diff_atom_loopPdidddS_S__param_3,
	.param .f64 _Z14diff_atom_loopPdidddS_S__param_4,
	.param .u64 .ptr .align 1 _Z14diff_atom_loopPdidddS_S__param_5,
	.param .u64 .ptr .align 1 _Z14diff_atom_loopPdidddS_S__param_6
)
{
	.reg .pred 	%p<13>;
	.reg .b32 	%r<39>;
	.reg .b64 	%rd<31>;
	.reg .b64 	%fd<94>;

	ld.param.u32 	%r15, [_Z14diff_atom_loopPdidddS_S__param_1];
	ld.param.f64 	%fd21, [_Z14diff_atom_loopPdidddS_S__param_2];
	ld.param.f64 	%fd22, [_Z14diff_atom_loopPdidddS_S__param_3];
	ld.param.f64 	%fd23, [_Z14diff_atom_loopPdidddS_S__param_4];
	mov.u32 	%r16, %ctaid.x;
	mov.u32 	%r17, %ntid.x;
	mov.u32 	%r18, %tid.x;
	mad.lo.s32 	%r34, %r16, %r17, %r18;
	setp.ge.u32 	%p1, %r34, %r15;
	@%p1 bra 	$L__BB1_15;
	mov.u32 	%r33, %nctaid.x;
	mov.u64 	%rd16, __cudart_sin_cos_coeffs;
$L__BB1_2:
	setp.eq.s32 	%p2, %r34, 0;
	mov.f64 	%fd92, 0d0000000000000000;
	mov.f64 	%fd93, %fd92;
	@%p2 bra 	$L__BB1_14;
	ld.param.u64 	%rd27, [_Z14diff_atom_loopPdidddS_S__param_0];
	cvta.to.global.u64 	%rd7, %rd27;
	add.s64 	%rd30, %rd7, 8;
	mul.lo.s32 	%r19, %r34, 3;
	mul.wide.u32 	%rd8, %r19, 8;
	add.s64 	%rd9, %rd7, %rd8;
	ld.global.f64 	%fd1, [%rd9];
	add.s32 	%r20, %r19, 1;
	mul.wide.u32 	%rd10, %r20, 8;
	add.s64 	%rd11, %rd7, %rd10;
	ld.global.f64 	%fd2, [%rd11];
	add.s32 	%r21, %r19, 2;
	mul.wide.u32 	%rd12, %r21, 8;
	add.s64 	%rd13, %rd7, %rd12;
	ld.global.f64 	%fd3, [%rd13];
	neg.s32 	%r35, %r34;
	mov.f64 	%fd93, 0d0000000000000000;
	mov.f64 	%fd92, %fd93;
$L__BB1_4:
	ld.global.f64 	%fd26, [%rd30+-8];
	ld.global.f64 	%fd27, [%rd30];
	ld.global.f64 	%fd28, [%rd30+8];
	sub.f64 	%fd29, %fd1, %fd26;
	sub.f64 	%fd30, %fd2, %fd27;
	mul.f64 	%fd31, %fd22, %fd30;
	fma.rn.f64 	%fd32, %fd21, %fd29, %fd31;
	sub.f64 	%fd33, %fd3, %fd28;
	fma.rn.f64 	%fd34, %fd23, %fd33, %fd32;
	mul.f64 	%fd6, %fd34, 0d401921FB54442D18;
	abs.f64 	%fd7, %fd6;
	setp.neu.f64 	%p3, %fd7, 0d7FF0000000000000;
	@%p3 bra 	$L__BB1_6;
	mov.f64 	%fd40, 0d0000000000000000;
	mul.rn.f64 	%fd90, %fd6, %fd40;
	mov.b32 	%r37, 1;
	bra.uni 	$L__BB1_9;
$L__BB1_6:
	mul.f64 	%fd35, %fd6, 0d3FE45F306DC9C883;
	cvt.rni.s32.f64 	%r36, %fd35;
	cvt.rn.f64.s32 	%fd36, %r36;
	fma.rn.f64 	%fd37, %fd36, 0dBFF921FB54442D18, %fd6;
	fma.rn.f64 	%fd38, %fd36, 0dBC91A62633145C00, %fd37;
	fma.rn.f64 	%fd90, %fd36, 0dB97B839A252049C0, %fd38;
	setp.ltu.f64 	%p4, %fd7, 0d41E0000000000000;
	@%p4 bra 	$L__BB1_8;
	{ // callseq 0, 0
	.param .b64 param0;
	st.param.f64 	[param0], %fd6;
	.param .align 16 .b8 retval0[16];
	call.uni (retval0), 
	__internal_trig_reduction_slowpathd, 
	(
	param0
	);
	ld.param.f64 	%fd90, [retval0];
	ld.param.b32 	%r36, [retval0+8];
	} // callseq 0
$L__BB1_8:
	add.s32 	%r37, %r36, 1;
$L__BB1_9:
	shl.b32 	%r24, %r37, 6;
	cvt.u64.u32 	%rd14, %r24;
	and.b64  	%rd15, %rd14, 64;
	add.s64 	%rd17, %rd16, %rd15;
	mul.rn.f64 	%fd41, %fd90, %fd90;
	and.b32  	%r25, %r37, 1;
	setp.eq.b32 	%p6, %r25, 1;
	selp.f64 	%fd42, 0dBDA8FF8320FD8164, 0d3DE5DB65F9785EBA, %p6;
	ld.global.nc.v2.f64 	{%fd43, %fd44}, [%rd17];
	fma.rn.f64 	%fd45, %fd42, %fd41, %fd43;
	fma.rn.f64 	%fd46, %fd45, %fd41, %fd44;
	ld.global.nc.v2.f64 	{%fd47, %fd48}, [%rd17+16];
	fma.rn.f64 	%fd49, %fd46, %fd41, %fd47;
	fma.rn.f64 	%fd50, %fd49, %fd41, %fd48;
	ld.global.nc.v2.f64 	{%fd51, %fd52}, [%rd17+32];
	fma.rn.f64 	%fd53, %fd50, %fd41, %fd51;
	fma.rn.f64 	%fd54, %fd53, %fd41, %fd52;
	fma.rn.f64 	%fd55, %fd54, %fd90, %fd90;
	fma.rn.f64 	%fd56, %fd54, %fd41, 0d3FF0000000000000;
	selp.f64 	%fd57, %fd56, %fd55, %p6;
	and.b32  	%r26, %r37, 2;
	setp.eq.s32 	%p7, %r26, 0;
	mov.f64 	%fd58, 0d0000000000000000;
	sub.f64 	%fd59, %fd58, %fd57;
	selp.f64 	%fd60, %fd57, %fd59, %p7;
	add.f64 	%fd92, %fd92, %fd60;
	@%p3 bra 	$L__BB1_11;
	mov.f64 	%fd66, 0d0000000000000000;
	mul.rn.f64 	%fd91, %fd6, %fd66;
	mov.b32 	%r38, 0;
	bra.uni 	$L__BB1_13;
$L__BB1_11:
	mul.f64 	%fd61, %fd6, 0d3FE45F306DC9C883;
	cvt.rni.s32.f64 	%r38, %fd61;
	cvt.rn.f64.s32 	%fd62, %r38;
	fma.rn.f64 	%fd63, %fd62, 0dBFF921FB54442D18, %fd6;
	fma.rn.f64 	%fd64, %fd62, 0dBC91A62633145C00, %fd63;
	fma.rn.f64 	%fd91, %fd62, 0dB97B839A252049C0, %fd64;
	setp.ltu.f64 	%p8, %fd7, 0d41E0000000000000;
	@%p8 bra 	$L__BB1_13;
	{ // callseq 1, 0
	.param .b64 param0;
	st.param.f64 	[param0], %fd6;
	.param .align 16 .b8 retval0[16];
	call.uni (retval0), 
	__internal_trig_reduction_slowpathd, 
	(
	param0
	);
	ld.param.f64 	%fd91, [retval0];
	ld.param.b32 	%r38, [retval0+8];
	} // callseq 1
$L__BB1_13:
	shl.b32 	%r29, %r38, 6;
	cvt.u64.u32 	%rd18, %r29;
	and.b64  	%rd19, %rd18, 64;
	add.s64 	%rd21, %rd16, %rd19;
	mul.rn.f64 	%fd67, %fd91, %fd91;
	and.b32  	%r30, %r38, 1;
	setp.eq.b32 	%p9, %r30, 1;
	selp.f64 	%fd68, 0dBDA8FF8320FD8164, 0d3DE5DB65F9785EBA, %p9;
	ld.global.nc.v2.f64 	{%fd69, %fd70}, [%rd21];
	fma.rn.f64 	%fd71, %fd68, %fd67, %fd69;
	fma.rn.f64 	%fd72, %fd71, %fd67, %fd70;
	ld.global.nc.v2.f64 	{%fd73, %fd74}, [%rd21+16];
	fma.rn.f64 	%fd75, %fd72, %fd67, %fd73;
	fma.rn.f64 	%fd76, %fd75, %fd67, %fd74;
	ld.global.nc.v2.f64 	{%fd77, %fd78}, [%rd21+32];
	fma.rn.f64 	%fd79, %fd76, %fd67, %fd77;
	fma.rn.f64 	%fd80, %fd79, %fd67, %fd78;
	fma.rn.f64 	%fd81, %fd80, %fd91, %fd91;
	fma.rn.f64 	%fd82, %fd80, %fd67, 0d3FF0000000000000;
	selp.f64 	%fd83, %fd82, %fd81, %p9;
	and.b32  	%r31, %r38, 2;
	setp.eq.s32 	%p10, %r31, 0;
	mov.f64 	%fd84, 0d0000000000000000;
	sub.f64 	%fd85, %fd84, %fd83;
	selp.f64 	%fd86, %fd83, %fd85, %p10;
	add.f64 	%fd93, %fd93, %fd86;
	add.s32 	%r35, %r35, 1;
	setp.ne.s32 	%p11, %r35, 0;
	add.s64 	%rd30, %rd30, 24;
	@%p11 bra 	$L__BB1_4;
$L__BB1_14:
	ld.param.u64 	%rd29, [_Z14diff_atom_loopPdidddS_S__param_6];
	ld.param.u64 	%rd28, [_Z14diff_atom_loopPdidddS_S__param_5];
	cvta.to.global.u64 	%rd22, %rd28;
	mul.wide.u32 	%rd23, %r34, 8;
	add.s64 	%rd24, %rd22, %rd23;
	st.global.f64 	[%rd24], %fd92;
	cvta.to.global.u64 	%rd25, %rd29;
	add.s64 	%rd26, %rd25, %rd23;
	st.global.f64 	[%rd26], %fd93;
	mad.lo.s32 	%r34, %r17, %r33, %r34;
	setp.lt.u32 	%p12, %r34, %r15;
	@%p12 bra 	$L__BB1_2;
$L__BB1_15:
	ret;

}
.func  (.param .align 16 .b8 func_retval0[16]) __internal_trig_reduction_slowpathd(
	.param .b64 __internal_trig_reduction_slowpathd_param_0
)
{
	.local .align 8 .b8 	__local_depot2[40];
	.reg .b64 	%SP;
	.reg .b64 	%SPL;
	.reg .pred 	%p<10>;
	.reg .b32 	%r<47>;
	.reg .b64 	%rd<74>;
	.reg .b64 	%fd<5>;

	mov.u64 	%SPL, __local_depot2;
	ld.param.f64 	%fd4, [__internal_trig_reduction_slowpathd_param_0];
	add.u64 	%rd1, %SPL, 0;
	{
	.reg .b32 %temp; 
	mov.b64 	{%temp, %r1}, %fd4;
	}
	shr.u32 	%r2, %r1, 20;
	and.b32  	%r3, %r2, 2047;
	setp.eq.s32 	%p1, %r3, 2047;
	mov.b32 	%r46, 0;
	@%p1 bra 	$L__BB2_9;
	add.s32 	%r20, %r3, -1024;
	mov.b64 	%rd20, %fd4;
	shl.b64 	%rd2, %rd20, 11;
	shr.u32 	%r4, %r20, 6;
	sub.s32 	%r45, 15, %r4;
	sub.s32 	%r21, 19, %r4;
	setp.lt.u32 	%p2, %r20, 128;
	selp.b32 	%r6, 18, %r21, %p2;
	setp.ge.s32 	%p3, %r45, %r6;
	mov.b64 	%rd70, 0;
	@%p3 bra 	$L__BB2_4;
	add.s32 	%r23, %r6, %r4;
	neg.s32 	%r43, %r23;
	or.b64  	%rd3, %rd2, -9223372036854775808;
	mov.b64 	%rd70, 0;
	mov.b32 	%r42, 0;
	mov.u64 	%rd25, __cudart_i2opi_d;
	mov.u32 	%r44, %r45;
$L__BB2_3:
	.pragma "nounroll";
	mul.wide.s32 	%rd22, %r42, 8;
	add.s64 	%rd23, %rd1, %rd22;
	mul.wide.s32 	%rd24, %r44, 8;
	add.s64 	%rd26, %rd25, %rd24;
	ld.global.nc.u64 	%rd27, [%rd26];
	{
	.reg .u32 %r0, %r1, %r2, %r3, %alo, %ahi, %blo, %bhi, %clo, %chi;
	mov.b64 	{%alo,%ahi}, %rd27;
	mov.b64 	{%blo,%bhi}, %rd3;
	mov.b64 	{%clo,%chi}, %rd70;
	mad.lo.cc.u32 	%r0, %alo, %blo, %clo;
	madc.hi.cc.u32 	%r1, %alo, %blo, %chi;
	madc.hi.u32 	%r2, %alo, %bhi, 0;
	mad.lo.cc.u32 	%r1, %alo, %bhi, %r1;
	madc.hi.cc.u32 	%r2, %ahi, %blo, %r2;
	madc.hi.u32 	%r3, %ahi, %bhi, 0;
	mad.lo.cc.u32 	%r1, %ahi, %blo, %r1;
	madc.lo.cc.u32 	%r2, %ahi, %bhi, %r2;
	addc.u32 	%r3, %r3, 0;
	mov.b64 	%rd28, {%r0,%r1};
	mov.b64 	%rd70, {%r2,%r3};
	}
	st.local.u64 	[%rd23], %rd28;
	add.s32 	%r44, %r44, 1;
	add.s32 	%r43, %r43, 1;
	add.s32 	%r42, %r42, 1;
	setp.ne.s32 	%p4, %r43, -15;
	mov.u32 	%r45, %r6;
	@%p4 bra 	$L__BB2_3;
$L__BB2_4:
	cvt.s64.s32 	%rd29, %r45;
	cvt.u64.u32 	%rd30, %r4;
	add.s64 	%rd31, %rd30, %rd29;
	shl.b64 	%rd32, %rd31, 3;
	add.s64 	%rd33, %rd1, %rd32;
	st.local.u64 	[%rd33+-120], %rd70;
	and.b32  	%r15, %r2, 63;
	ld.local.u64 	%rd72, [%rd1+16];
	ld.local.u64 	%rd71, [%rd1+24];
	setp.eq.s32 	%p5, %r15, 0;
	@%p5 bra 	$L__BB2_6;
	shl.b64 	%rd34, %rd71, %r15;
	shr.u64 	%rd35, %rd72, 1;
	xor.b32  	%r24, %r15, 63;
	shr.u64 	%rd36, %rd35, %r24;
	or.b64  	%rd71, %rd34, %rd36;
	ld.local.u64 	%rd37, [%rd1+8];
	shl.b64 	%rd38, %rd72, %r15;
	shr.u64 	%rd39, %rd37, 1;
	shr.u64 	%rd40, %rd39, %r24;
	or.b64  	%rd72, %rd38, %rd40;
$L__BB2_6:
	and.b32  	%r25, %r1, -2147483648;
	shr.u64 	%rd41, %rd71, 62;
	cvt.u32.u64 	%r26, %rd41;
	mov.b64 	{%r27, %r28}, %rd71;
	mov.b64 	{%r29, %r30}, %rd72;
	shf.l.wrap.b32 	%r31, %r30, %r27, 2;
	shf.l.wrap.b32 	%r32, %r27, %r28, 2;
	mov.b64 	%rd42, {%r31, %r32};
	shl.b64 	%rd43, %rd72, 2;
	shr.u64 	%rd44, %rd42, 63;
	cvt.u32.u64 	%r33, %rd44;
	add.s32 	%r34, %r33, %r26;
	setp.eq.s32 	%p6, %r25, 0;
	neg.s32 	%r35, %r34;
	selp.b32 	%r46, %r34, %r35, %p6;
	setp.gt.s64 	%p7, %rd42, -1;
	mov.b64 	%rd45, 0;
	{
	.reg .u32 %r0, %r1, %r2, %r3, %a0, %a1, %a2, %a3, %b0, %b1, %b2, %b3;
	mov.b64 	{%a0,%a1}, %rd45;
	mov.b64 	{%a2,%a3}, %rd45;
	mov.b64 	{%b0,%b1}, %rd43;
	mov.b64 	{%b2,%b3}, %rd42;
	sub.cc.u32 	%r0, %a0, %b0;
	subc.cc.u32 	%r1, %a1, %b1;
	subc.cc.u32 	%r2, %a2, %b2;
	subc.u32 	%r3, %a3, %b3;
	mov.b64 	%rd46, {%r0,%r1};
	mov.b64 	%rd47, {%r2,%r3};
	}
	xor.b32  	%r36, %r25, -2147483648;
	selp.b64 	%rd73, %rd42, %rd47, %p7;
	selp.b64 	%rd14, %rd43, %rd46, %p7;
	selp.b32 	%r17, %r25, %r36, %p7;
	clz.b64 	%r37, %rd73;
	cvt.u64.u32 	%rd15, %r37;
	setp.eq.s32 	%p8, %r37, 0;
	@%p8 bra 	$L__BB2_8;
	cvt.u32.u64 	%r38, %rd15;
	and.b32  	%r39, %r38, 63;
	shl.b64 	%rd48, %rd73, %r39;
	shr.u64 	%rd49, %rd14, 1;
	not.b32 	%r40, %r38;
	and.b32  	%r41, %r40, 63;
	shr.u64 	%rd50, %rd49, %r41;
	or.b64  	%rd73, %rd48, %rd50;
$L__BB2_8:
	mov.b64 	%rd51, -3958705157555305931;
	{
	.reg .u32 %r0, %r1, %r2, %r3, %alo, %ahi, %blo, %bhi;
	mov.b64 	{%alo,%ahi}, %rd73;
	mov.b64 	{%blo,%bhi}, %rd51;
	mul.lo.u32 	%r0, %alo, %blo;
	mul.hi.u32 	%r1, %alo, %blo;
	mad.lo.cc.u32 	%r1, %alo, %bhi, %r1;
	madc.hi.u32 	%r2, %alo, %bhi, 0;
	mad.lo.cc.u32 	%r1, %ahi, %blo, %r1;
	madc.hi.cc.u32 	%r2, %ahi, %blo, %r2;
	madc.hi.u32 	%r3, %ahi, %bhi, 0;
	mad.lo.cc.u32 	%r2, %ahi, %bhi, %r2;
	addc.u32 	%r3, %r3, 0;
	mov.b64 	%rd52, {%r0,%r1};
	mov.b64 	%rd53, {%r2,%r3};
	}
	setp.gt.s64 	%p9, %rd53, 0;
	{
	.reg .u32 %r0, %r1, %r2, %r3, %a0, %a1, %a2, %a3, %b0, %b1, %b2, %b3;
	mov.b64 	{%a0,%a1}, %rd52;
	mov.b64 	{%a2,%a3}, %rd53;
	mov.b64 	{%b0,%b1}, %rd52;
	mov.b64 	{%b2,%b3}, %rd53;
	add.cc.u32 	%r0, %a0, %b0;
	addc.cc.u32 	%r1, %a1, %b1;
	addc.cc.u32 	%r2, %a2, %b2;
	addc.u32 	%r3, %a3, %b3;
	mov.b64 	%rd54, {%r0,%r1};
	mov.b64 	%rd55, {%r2,%r3};
	}
	selp.b64 	%rd56, %rd55, %rd53, %p9;
	selp.s64 	%rd57, -1, 0, %p9;
	sub.s64 	%rd58, %rd57, %rd15;
	cvt.u64.u32 	%rd59, %r17;
	shl.b64 	%rd60, %rd59, 32;
	add.s64 	%rd61, %rd56, 1;
	shr.u64 	%rd62, %rd61, 10;
	add.s64 	%rd63, %rd62, 1;
	shr.u64 	%rd64, %rd63, 1;
	shl.b64 	%rd65, %rd58, 52;
	add.s64 	%rd66, %rd65, %rd64;
	add.s64 	%rd67, %rd66, 4602678819172646912;
	or.b64  	%rd68, %rd67, %rd60;
	mov.b64 	%fd4, %rd68;
$L__BB2_9:
	st.param.f64 	[func_retval0], %fd4;
	st.param.b32 	[func_retval0+8], %r46;
	ret;

}


// ===== COMPILED SASS (sm_100) =====

	.target	sm_100

	.elftype	@"ET_EXEC"


//--------------------- .note.nv.tkinfo           --------------------------
	.section	.note.nv.tkinfo,"",@"SHT_NOTE"
	.sectionflags	@"SHF_NOTE_NV_TKINFO"
	.tkinfo
        /*0018*/ 	.word	0x00000002
        /*0030*/ 	.string	""
        /*0030*/ 	.string	"ptxas"
        /*0030*/ 	.string	"Cuda compilation tools, release 13.0, V13.0.88"
        /*0030*/ 	.string	"Build cuda_13.0.r13.0/compiler.36424714_0"
        /*0030*/ 	.string	"-arch sm_100 -m 64 "



//--------------------- .note.nv.cuinfo           --------------------------
	.section	.note.nv.cuinfo,"",@"SHT_NOTE"
	.sectionflags	@"SHF_NOTE_NV_CUINFO"
        /*0018*/ 	.short	0x0002
        /*001a*/ 	.short	0x0064
        /*001c*/ 	.short	0x0082
	.zero		2


//--------------------- .nv.info                  --------------------------
	.section	.nv.info,"",@"SHT_CUDA_INFO"
	.align	4


	//----- nvinfo : EIATTR_REGCOUNT
	.align		4
        /*0000*/ 	.byte	0x04, 0x2f
        /*0002*/ 	.short	(.L_3 - .L_2)
	.align		4
.L_2:
        /*0004*/ 	.word	index@(_Z7reduce6ILj512EEvPdS0_j)
        /*0008*/ 	.word	0x0000000e


	//----- nvinfo : EIATTR_FRAME_SIZE
	.align		4
.L_3:
        /*000c*/ 	.byte	0x04, 0x11
        /*000e*/ 	.short	(.L_5 - .L_4)
	.align		4
.L_4:
        /*0010*/ 	.word	index@(_Z7reduce6ILj512EEvPdS0_j)
        /*0014*/ 	.word	0x00000000


	//----- nvinfo : EIATTR_REGCOUNT
	.align		4
.L_5:
        /*0018*/ 	.byte	0x04, 0x2f
        /*001a*/ 	.short	(.L_7 - .L_6)
	.align		4
.L_6:
        /*001c*/ 	.word	index@(_Z14diff_atom_loopPdidddS_S_)
        /*0020*/ 	.word	0x00000028


	//----- nvinfo : EIATTR_FRAME_SIZE
	.align		4
.L_7:
        /*0024*/ 	.byte	0x04, 0x11
        /*0026*/ 	.short	(.L_9 - .L_8)
	.align		4
.L_8:
        /*0028*/ 	.word	index@($_Z14diff_atom_loopPdidddS_S_$__internal_trig_reduction_slowpathd)
        /*002c*/ 	.word	0x00000028


	//----- nvinfo : EIATTR_FRAME_SIZE
	.align		4
.L_9:
        /*0030*/ 	.byte	0x04, 0x11
        /*0032*/ 	.short	(.L_11 - .L_10)
	.align		4
.L_10:
        /*0034*/ 	.word	index@(_Z14diff_atom_loopPdidddS_S_)
        /*0038*/ 	.word	0x00000028


	//----- nvinfo : EIATTR_MIN_STACK_SIZE
	.align		4
.L_11:
        /*003c*/ 	.byte	0x04, 0x12
        /*003e*/ 	.short	(.L_13 - .L_12)
	.align		4
.L_12:
        /*0040*/ 	.word	index@(_Z14diff_atom_loopPdidddS_S_)
        /*0044*/ 	.word	0x00000028


	//----- nvinfo : EIATTR_MIN_STACK_SIZE
	.align		4
.L_13:
        /*0048*/ 	.byte	0x04, 0x12
        /*004a*/ 	.short	(.L_15 - .L_14)
	.align		4
.L_14:
        /*004c*/ 	.word	index@(_Z7reduce6ILj512EEvPdS0_j)
        /*0050*/ 	.word	0x00000000
.L_15:


//--------------------- .nv.compat                --------------------------
	.section	.nv.compat,"",@"SHT_CUDA_COMPAT_INFO"
	.align	4
        /*0000*/ 	.byte	0x02, 0x09, 0x00, 0x00, 0x02, 0x02, 0x01, 0x00, 0x02, 0x05, 0x05, 0x00, 0x03, 0x07, 0x01, 0x01
        /*0010*/ 	.byte	0x02, 0x03, 0x00, 0x00, 0x02, 0x06, 0x01, 0x00, 0x04, 0x0b, 0x08, 0x00, 0x01, 0x00, 0x00, 0x00
        /*0020*/ 	.byte	0x00, 0x00, 0x00, 0x00


//--------------------- .nv.info._Z14diff_atom_loopPdidddS_S_ --------------------------
	.section	.nv.info._Z14diff_atom_loopPdidddS_S_,"",@"SHT_CUDA_INFO"
	.sectionflags	@""
	.align	4


	//----- nvinfo : EIATTR_CUDA_API_VERSION
	.align		4
        /*0000*/ 	.byte	0x04, 0x37
        /*0002*/ 	.short	(.L_17 - .L_16)
.L_16:
        /*0004*/ 	.word	0x00000082


	//----- nvinfo : EIATTR_KPARAM_INFO
	.align		4
.L_17:
        /*0008*/ 	.byte	0x04, 0x17
        /*000a*/ 	.short	(.L_19 - .L_18)
.L_18:
        /*000c*/ 	.word	0x00000000
        /*0010*/ 	.short	0x0006
        /*0012*/ 	.short	0x0030
        /*0014*/ 	.byte	0x00, 0xf5, 0x21, 0x00


	//----- nvinfo : EIATTR_KPARAM_INFO
	.align		4
.L_19:
        /*0018*/ 	.byte	0x04, 0x17
        /*001a*/ 	.short	(.L_21 - .L_20)
.L_20:
        /*001c*/ 	.word	0x00000000
        /*0020*/ 	.short	0x0005
        /*0022*/ 	.short	0x0028
        /*0024*/ 	.byte	0x00, 0xf5, 0x21, 0x00


	//----- nvinfo : EIATTR_KPARAM_INFO
	.align		4
.L_21:
        /*0028*/ 	.byte	0x04, 0x17
        /*002a*/ 	.short	(.L_23 - .L_22)
.L_22:
        /*002c*/ 	.word	0x00000000
        /*0030*/ 	.short	0x0004
        /*0032*/ 	.short	0x0020
        /*0034*/ 	.byte	0x00, 0xf0, 0x21, 0x00


	//----- nvinfo : EIATTR_KPARAM_INFO
	.align		4
.L_23:
        /*0038*/ 	.byte	0x04, 0x17
        /*003a*/ 	.short	(.L_25 - .L_24)
.L_24:
        /*003c*/ 	.word	0x00000000
        /*0040*/ 	.short	0x0003
        /*0042*/ 	.short	0x0018
        /*0044*/ 	.byte	0x00, 0xf0, 0x21, 0x00


	//----- nvinfo : EIATTR_KPARAM_INFO
	.align		4
.L_25:
        /*0048*/ 	.byte	0x04, 0x17
        /*004a*/ 	.short	(.L_27 - .L_26)
.L_26:
        /*004c*/ 	.word	0x00000000
        /*0050*/ 	.short	0x0002
        /*0052*/ 	.short	0x0010
        /*0054*/ 	.byte	0x00, 0xf0, 0x21, 0x00


	//----- nvinfo : EIATTR_KPARAM_INFO
	.align		4
.L_27:
        /*0058*/ 	.byte	0x04, 0x17
        /*005a*/ 	.short	(.L_29 - .L_28)
.L_28:
        /*005c*/ 	.word	0x00000000
        /*0060*/ 	.short	0x0001
        /*0062*/ 	.short	0x0008
        /*0064*/ 	.byte	0x00, 0xf0, 0x11, 0x00


	//----- nvinfo : EIATTR_KPARAM_INFO
	.align		4
.L_29:
        /*0068*/ 	.byte	0x04, 0x17
        /*006a*/ 	.short	(.L_31 - .L_30)
.L_30:
        /*006c*/ 	.word	0x00000000
        /*0070*/ 	.short	0x0000
        /*0072*/ 	.short	0x0000
        /*0074*/ 	.byte	0x00, 0xf5, 0x21, 0x00


	//----- nvinfo : EIATTR_SPARSE_MMA_MASK
	.align		4
.L_31:
        /*0078*/ 	.byte	0x03, 0x50
        /*007a*/ 	.short	0x0000


	//----- nvinfo : EIATTR_MAXREG_COUNT
	.align		4
        /*007c*/ 	.byte	0x03, 0x1b
        /*007e*/ 	.short	0x00ff


	//----- nvinfo : EIATTR_MERCURY_ISA_VERSION
	.align		4
        /*0080*/ 	.byte	0x03, 0x5f
        /*0082*/ 	.short	0x0101


	//----- nvinfo : EIATTR_VRC_CTA_INIT_COUNT
	.align		4
        /*0084*/ 	.byte	0x02, 0x4a
	.zero		1
	.zero		1


	//----- nvinfo : EIATTR_EXIT_INSTR_OFFSETS
	.align		4
        /*0088*/ 	.byte	0x04, 0x1c
        /*008a*/ 	.short	(.L_33 - .L_32)


	//   ....[0]....
.L_32:
        /*008c*/ 	.word	0x00000080


	//   ....[1]....
        /*0090*/ 	.word	0x00000b60


	//----- nvinfo : EIATTR_CRS_STACK_SIZE
	.align		4
.L_33:
        /*0094*/ 	.byte	0x04, 0x1e
        /*0096*/ 	.short	(.L_35 - .L_34)
.L_34:
        /*0098*/ 	.word	0x00000000


	//----- nvinfo : EIATTR_CBANK_PARAM_SIZE
	.align		4
.L_35:
        /*009c*/ 	.byte	0x03, 0x19
        /*009e*/ 	.short	0x0038


	//----- nvinfo : EIATTR_PARAM_CBANK
	.align		4
        /*00a0*/ 	.byte	0x04, 0x0a
        /*00a2*/ 	.short	(.L_37 - .L_36)
	.align		4
.L_36:
        /*00a4*/ 	.word	index@(.nv.constant0._Z14diff_atom_loopPdidddS_S_)
        /*00a8*/ 	.short	0x0380
        /*00aa*/ 	.short	0x0038


	//----- nvinfo : EIATTR_SW_WAR
	.align		4
.L_37:
        /*00ac*/ 	.byte	0x04, 0x36
        /*00ae*/ 	.short	(.L_39 - .L_38)
.L_38:
        /*00b0*/ 	.word	0x00000008
.L_39:


//--------------------- .nv.info._Z7reduce6ILj512EEvPdS0_j --------------------------
	.section	.nv.info._Z7reduce6ILj512EEvPdS0_j,"",@"SHT_CUDA_INFO"
	.sectionflags	@""
	.align	4


	//----- nvinfo : EIATTR_CUDA_API_VERSION
	.align		4
        /*0000*/ 	.byte	0x04, 0x37
        /*0002*/ 	.short	(.L_41 - .L_40)
.L_40:
        /*0004*/ 	.word	0x00000082


	//----- nvinfo : EIATTR_KPARAM_INFO
	.align		4
.L_41:
        /*0008*/ 	.byte	0x04, 0x17
        /*000a*/ 	.short	(.L_43 - .L_42)
.L_42:
        /*000c*/ 	.word	0x00000000
        /*0010*/ 	.short	0x0002
        /*0012*/ 	.short	0x0010
        /*0014*/ 	.byte	0x00, 0xf0, 0x11, 0x00


	//----- nvinfo : EIATTR_KPARAM_INFO
	.align		4
.L_43:
        /*0018*/ 	.byte	0x04, 0x17
        /*001a*/ 	.short	(.L_45 - .L_44)
.L_44:
        /*001c*/ 	.word	0x00000000
        /*0020*/ 	.short	0x0001
        /*0022*/ 	.short	0x0008
        /*0024*/ 	.byte	0x00, 0xf5, 0x21, 0x00


	//----- nvinfo : EIATTR_KPARAM_INFO
	.align		4
.L_45:
        /*0028*/ 	.byte	0x04, 0x17
        /*002a*/ 	.short	(.L_47 - .L_46)
.L_46:
        /*002c*/ 	.word	0x00000000
        /*0030*/ 	.short	0x0000
        /*0032*/ 	.short	0x0000
        /*0034*/ 	.byte	0x00, 0xf5, 0x21, 0x00


	//----- nvinfo : EIATTR_SPARSE_MMA_MASK
	.align		4
.L_47:
        /*0038*/ 	.byte	0x03, 0x50
        /*003a*/ 	.short	0x0000


	//----- nvinfo : EIATTR_MAXREG_COUNT
	.align		4
        /*003c*/ 	.byte	0x03, 0x1b
        /*003e*/ 	.short	0x00ff


	//----- nvinfo : EIATTR_NUM_BARRIERS
	.align		4
        /*0040*/ 	.byte	0x02, 0x4c
        /*0042*/ 	.byte	0x01
	.zero		1


	//----- nvinfo : EIATTR_MERCURY_ISA_VERSION
	.align		4
        /*0044*/ 	.byte	0x03, 0x5f
        /*0046*/ 	.short	0x0101


	//----- nvinfo : EIATTR_VRC_CTA_INIT_COUNT
	.align		4
        /*0048*/ 	.byte	0x02, 0x4a
	.zero		1
	.zero		1


	//----- nvinfo : EIATTR_EXIT_INSTR_OFFSETS
	.align		4
        /*004c*/ 	.byte	0x04, 0x1c
        /*004e*/ 	.short	(.L_49 - .L_48)


	//   ....[0]....
.L_48:
        /*0050*/ 	.word	0x00000300


	//   ....[1]....
        /*0054*/ 	.word	0x00000500


	//   ....[2]....
        /*0058*/ 	.word	0x00000550


	//----- nvinfo : EIATTR_CRS_STACK_SIZE
	.align		4
.L_49:
        /*005c*/ 	.byte	0x04, 0x1e
        /*005e*/ 	.short	(.L_51 - .L_50)
.L_50:
        /*0060*/ 	.word	0x00000000


	//----- nvinfo : EIATTR_CBANK_PARAM_SIZE
	.align		4
.L_51:
        /*0064*/ 	.byte	0x03, 0x19
        /*0066*/ 	.short	0x0014


	//----- nvinfo : EIATTR_PARAM_CBANK
	.align		4
        /*0068*/ 	.byte	0x04, 0x0a
        /*006a*/ 	.short	(.L_53 - .L_52)
	.align		4
.L_52:
        /*006c*/ 	.word	index@(.nv.constant0._Z7reduce6ILj512EEvPdS0_j)
        /*0070*/ 	.short	0x0380
        /*0072*/ 	.short	0x0014


	//----- nvinfo : EIATTR_SW_WAR
	.align		4
.L_53:
        /*0074*/ 	.byte	0x04, 0x36
        /*0076*/ 	.short	(.L_55 - .L_54)
.L_54:
        /*0078*/ 	.word	0x00000008
.L_55:


//--------------------- .nv.callgraph             --------------------------
	.section	.nv.callgraph,"",@"SHT_CUDA_CALLGRAPH"
	.align	4
	.sectionentsize	8
	.align		4
        /*0000*/ 	.word	0x00000000
	.align		4
        /*0004*/ 	.word	0xffffffff
	.align		4
        /*0008*/ 	.word	0x00000000
	.align		4
        /*000c*/ 	.word	0xfffffffe
	.align		4
        /*0010*/ 	.word	0x00000000
	.align		4
        /*0014*/ 	.word	0xfffffffd
	.align		4
        /*0018*/ 	.word	0x00000000
	.align		4
        /*001c*/ 	.word	0xfffffffc


//--------------------- .nv.constant4             --------------------------
	.section	.nv.constant4,"a",@progbits
	.align	8
	.align		8
.nv.constant4:
        /*0000*/ 	.dword	__cudart_i2opi_d
	.align		8
        /*0008*/ 	.dword	__cudart_sin_cos_coeffs


//--------------------- .text._Z14diff_atom_loopPdidddS_S_ --------------------------
	.section	.text._Z14diff_atom_loopPdidddS_S_,"ax",@progbits
	.align	128
        .global         _Z14diff_atom_loopPdidddS_S_
        .type           _Z14diff_atom_loopPdidddS_S_,@function
        .size           _Z14diff_atom_loopPdidddS_S_,(.L_x_23 - _Z14diff_atom_loopPdidddS_S_)
        .other          _Z14diff_atom_loopPdidddS_S_,@"STO_CUDA_ENTRY STV_DEFAULT"
_Z14diff_atom_loopPdidddS_S_:
.text._Z14diff_atom_loopPdidddS_S_:
[----:B------:R-:W0:Y:S01]  /*0000*/  LDC R1, c[0x0][0x37c] ;  /* 0x0000df00ff017b82 */ /* 0x000e220000000800 */
[----:B------:R-:W1:Y:S07]  /*0010*/  S2R R0, SR_TID.X ;  /* 0x0000000000007919 */ /* 0x000e6e0000002100 */
[----:B------:R-:W1:Y:S01]  /*0020*/  S2UR UR4, SR_CTAID.X ;  /* 0x00000000000479c3 */ /* 0x000e620000002500 */
[----:B------:R-:W2:Y:S01]  /*0030*/  LDCU UR5, c[0x0][0x388] ;  /* 0x00007100ff0577ac */ /* 0x000ea20008000800 */
[----:B0-----:R-:W-:-:S06]  /*0040*/  VIADD R1, R1, 0xffffffd8 ;  /* 0xffffffd801017836 */ /* 0x001fcc0000000000 */
[----:B------:R-:W1:Y:S02]  /*0050*/  LDC R25, c[0x0][0x360] ;  /* 0x0000d800ff197b82 */ /* 0x000e640000000800 */
[----:B-1----:R-:W-:-:S05]  /*0060*/  IMAD R0, R25, UR4, R0 ;  /* 0x0000000419007c24 */ /* 0x002fca000f8e0200 */
[----:B--2---:R-:W-:-:S13]  /*0070*/  ISETP.GE.U32.AND P0, PT, R0, UR5, PT ;  /* 0x0000000500007c0c */ /* 0x004fda000bf06070 */
[----:B------:R-:W-:Y:S05]  /*0080*/  @P0 EXIT ;  /* 0x000000000000094d */ /* 0x000fea0003800000 */
[----:B------:R-:W0:Y:S01]  /*0090*/  LDCU UR6, c[0x0][0x370] ;  /* 0x00006e00ff0677ac */ /* 0x000e220008000800 */
[----:B------:R-:W1:Y:S01]  /*00a0*/  LDCU.64 UR12, c[0x0][0x358] ;  /* 0x00006b00ff0c77ac */ /* 0x000e620008000a00 */
[----:B------:R-:W2:Y:S01]  /*00b0*/  LDCU.64 UR14, c[0x0][0x3a0] ;  /* 0x00007400ff0e77ac */ /* 0x000ea20008000a00 */
[----:B------:R-:W3:Y:S01]  /*00c0*/  LDCU.64 UR16, c[0x4][0x8] ;  /* 0x01000100ff1077ac */ /* 0x000ee20008000a00 */
[----:B------:R-:W4:Y:S02]  /*00d0*/  LDCU.128 UR8, c[0x0][0x390] ;  /* 0x00007200ff0877ac */ /* 0x000f240008000c00 */
.L_x_9:
[----:B------:R-:W-:Y:S01]  /*00e0*/  ISETP.NE.AND P0, PT, R0, RZ, PT ;  /* 0x000000ff0000720c */ /* 0x000fe20003f05270 */
[----:B------:R-:W-:Y:S01]  /*00f0*/  BSSY.RECONVERGENT B0, `(.L_x_0) ;  /* 0x000009c000007945 */ /* 0x000fe20003800200 */
[----:B------:R-:W-:Y:S02]  /*0100*/  CS2R R26, SRZ ;  /* 0x00000000001a7805 */ /* 0x000fe4000001ff00 */
[----:B------:R-:W-:-:S09]  /*0110*/  CS2R R2, SRZ ;  /* 0x0000000000027805 */ /* 0x000fd2000001ff00 */
[----:B------:R-:W-:Y:S05]  /*0120*/  @!P0 BRA `(.L_x_1) ;  /* 0x0000000800608947 */ /* 0x000fea0003800000 */
[----:B------:R-:W0:Y:S01]  /*0130*/  LDC.64 R8, c[0x0][0x380] ;  /* 0x0000e000ff087b82 */ /* 0x000e220000000a00 */
[----:B------:R-:W-:Y:S01]  /*0140*/  IMAD R5, R0, 0x3, RZ ;  /* 0x0000000300057824 */ /* 0x000fe200078e02ff */
[----:B------:R-:W2:Y:S03]  /*0150*/  LDCU.64 UR4, c[0x0][0x380] ;  /* 0x00007000ff0477ac */ /* 0x000ea60008000a00 */
[C---:B------:R-:W-:Y:S02]  /*0160*/  VIADD R7, R5.reuse, 0x1 ;  /* 0x0000000105077836 */ /* 0x040fe40000000000 */
[C---:B------:R-:W-:Y:S02]  /*0170*/  VIADD R3, R5.reuse, 0x2 ;  /* 0x0000000205037836 */ /* 0x040fe40000000000 */
[----:B0-----:R-:W-:-:S04]  /*0180*/  IMAD.WIDE.U32 R4, R5, 0x8, R8 ;  /* 0x0000000805047825 */ /* 0x001fc800078e0008 */
[--C-:B------:R-:W-:Y:S02]  /*0190*/  IMAD.WIDE.U32 R6, R7, 0x8, R8.reuse ;  /* 0x0000000807067825 */ /* 0x100fe400078e0008 */
[----:B-1----:R-:W5:Y:S02]  /*01a0*/  LDG.E.64 R4, desc[UR12][R4.64] ;  /* 0x0000000c04047981 */ /* 0x002f64000c1e1b00 */
[----:B------:R-:W-:Y:S02]  /*01b0*/  IMAD.WIDE.U32 R8, R3, 0x8, R8 ;  /* 0x0000000803087825 */ /* 0x000fe400078e0008 */
[----:B------:R-:W5:Y:S04]  /*01c0*/  LDG.E.64 R6, desc[UR12][R6.64] ;  /* 0x0000000c06067981 */ /* 0x000f68000c1e1b00 */
[----:B------:R-:W5:Y:S01]  /*01d0*/  LDG.E.64 R8, desc[UR12][R8.64] ;  /* 0x0000000c08087981 */ /* 0x000f62000c1e1b00 */
[----:B--2---:R-:W-:-:S04]  /*01e0*/  UIADD3 UR4, UP0, UPT, UR4, 0x8, URZ ;  /* 0x0000000804047890 */ /* 0x004fc8000ff1e0ff */
[----:B------:R-:W-:Y:S01]  /*01f0*/  UIADD3.X UR5, UPT, UPT, URZ, UR5, URZ, UP0, !UPT ;  /* 0x00000005ff057290 */ /* 0x000fe200087fe4ff */
[----:B------:R-:W-:Y:S01]  /*0200*/  IMAD.MOV R24, RZ, RZ, -R0 ;  /* 0x000000ffff187224 */ /* 0x000fe200078e0a00 */
[----:B------:R-:W-:Y:S02]  /*0210*/  CS2R R2, SRZ ;  /* 0x0000000000027805 */ /* 0x000fe4000001ff00 */
[----:B------:R-:W-:Y:S01]  /*0220*/  CS2R R26, SRZ ;  /* 0x00000000001a7805 */ /* 0x000fe2000001ff00 */
[----:B------:R-:W-:Y:S02]  /*0230*/  IMAD.U32 R10, RZ, RZ, UR4 ;  /* 0x00000004ff0a7e24 */ /* 0x000fe4000f8e00ff */
[----:B------:R-:W-:-:S07]  /*0240*/  IMAD.U32 R11, RZ, RZ, UR5 ;  /* 0x00000005ff0b7e24 */ /* 0x000fce000f8e00ff */
.L_x_8:
[----:B------:R-:W2:Y:S04]  /*0250*/  LDG.E.64 R14, desc[UR12][R10.64] ;  /* 0x0000000c0a0e7981 */ /* 0x000ea8000c1e1b00 */
[----:B------:R-:W3:Y:S04]  /*0260*/  LDG.E.64 R12, desc[UR12][R10.64+-0x8] ;  /* 0xfffff80c0a0c7981 */ /* 0x000ee8000c1e1b00 */
[----:B------:R-:W4:Y:S01]  /*0270*/  LDG.E.64 R16, desc[UR12][R10.64+0x8] ;  /* 0x0000080c0a107981 */ /* 0x000f22000c1e1b00 */
[----:B------:R-:W-:Y:S01]  /*0280*/  UMOV UR4, 0x54442d18 ;  /* 0x54442d1800047882 */ /* 0x000fe20000000000 */
[----:B------:R-:W-:Y:S01]  /*0290*/  UMOV UR5, 0x401921fb ;  /* 0x401921fb00057882 */ /* 0x000fe20000000000 */
[----:B------:R-:W-:Y:S01]  /*02a0*/  BSSY.RECONVERGENT B1, `(.L_x_2) ;  /* 0x0000025000017945 */ /* 0x000fe20003800200 */
[----:B--2--5:R-:W-:-:S02]  /*02b0*/  DADD R14, R6, -R14 ;  /* 0x00000000060e7229 */ /* 0x024fc4000000080e */
[----:B---3--:R-:W-:-:S06]  /*02c0*/  DADD R12, R4, -R12 ;  /* 0x00000000040c7229 */ /* 0x008fcc000000080c */
[----:B----4-:R-:W-:Y:S02]  /*02d0*/  DMUL R14, R14, UR10 ;  /* 0x0000000a0e0e7c28 */ /* 0x010fe40008000000 */
[----:B------:R-:W-:-:S06]  /*02e0*/  DADD R16, R8, -R16 ;  /* 0x0000000008107229 */ /* 0x000fcc0000000810 */
[----:B------:R-:W-:-:S08]  /*02f0*/  DFMA R12, R12, UR8, R14 ;  /* 0x000000080c0c7c2b */ /* 0x000fd0000800000e */
[----:B------:R-:W-:-:S08]  /*0300*/  DFMA R12, R16, UR14, R12 ;  /* 0x0000000e100c7c2b */ /* 0x000fd0000800000c */
[----:B------:R-:W-:-:S08]  /*0310*/  DMUL R28, R12, UR4 ;  /* 0x000000040c1c7c28 */ /* 0x000fd00008000000 */
[----:B------:R-:W-:-:S14]  /*0320*/  DSETP.NEU.AND P2, PT, |R28|, +INF , PT ;  /* 0x7ff000001c00742a */ /* 0x000fdc0003f4d200 */
[----:B------:R-:W-:Y:S01]  /*0330*/  @!P2 DMUL R34, RZ, R28 ;  /* 0x0000001cff22a228 */ /* 0x000fe20000000000 */
[----:B------:R-:W-:Y:S01]  /*0340*/  @!P2 IMAD.MOV.U32 R36, RZ, RZ, 0x1 ;  /* 0x00000001ff24a424 */ /* 0x000fe200078e00ff */
[----:B------:R-:W-:Y:S09]  /*0350*/  @!P2 BRA `(.L_x_3) ;  /* 0x000000000064a947 */ /* 0x000ff20003800000 */
[----:B------:R-:W-:Y:S01]  /*0360*/  UMOV UR4, 0x6dc9c883 ;  /* 0x6dc9c88300047882 */ /* 0x000fe20000000000 */
[----:B------:R-:W-:Y:S01]  /*0370*/  UMOV UR5, 0x3fe45f30 ;  /* 0x3fe45f3000057882 */ /* 0x000fe20000000000 */
[C---:B------:R-:W-:Y:S01]  /*0380*/  DSETP.GE.AND P0, PT, |R28|.reuse, 2.14748364800000000000e+09, PT ;  /* 0x41e000001c00742a */ /* 0x040fe20003f06200 */
[----:B------:R-:W-:Y:S01]  /*0390*/  BSSY.RECONVERGENT B2, `(.L_x_4) ;  /* 0x0000014000027945 */ /* 0x000fe20003800200 */
[----:B------:R-:W-:Y:S01]  /*03a0*/  DMUL R12, R28, UR4 ;  /* 0x000000041c0c7c28 */ /* 0x000fe20008000000 */
[----:B------:R-:W-:Y:S01]  /*03b0*/  UMOV UR4, 0x54442d18 ;  /* 0x54442d1800047882 */ /* 0x000fe20000000000 */
[----:B------:R-:W-:-:S08]  /*03c0*/  UMOV UR5, 0x3ff921fb ;  /* 0x3ff921fb00057882 */ /* 0x000fd00000000000 */
[----:B------:R-:W0:Y:S08]  /*03d0*/  F2I.F64 R12, R12 ;  /* 0x0000000c000c7311 */ /* 0x000e300000301100 */
[----:B0-----:R-:W0:Y:S02]  /*03e0*/  I2F.F64 R34, R12 ;  /* 0x0000000c00227312 */ /* 0x001e240000201c00 */
[----:B0-----:R-:W-:Y:S01]  /*03f0*/  DFMA R14, R34, -UR4, R28 ;  /* 0x80000004220e7c2b */ /* 0x001fe2000800001c */
[----:B------:R-:W-:Y:S01]  /*0400*/  UMOV UR4, 0x33145c00 ;  /* 0x33145c0000047882 */ /* 0x000fe20000000000 */
[----:B------:R-:W-:-:S06]  /*0410*/  UMOV UR5, 0x3c91a626 ;  /* 0x3c91a62600057882 */ /* 0x000fcc0000000000 */
[----:B------:R-:W-:Y:S01]  /*0420*/  DFMA R14, R34, -UR4, R14 ;  /* 0x80000004220e7c2b */ /* 0x000fe2000800000e */
[----:B------:R-:W-:Y:S01]  /*0430*/  UMOV UR4, 0x252049c0 ;  /* 0x252049c000047882 */ /* 0x000fe20000000000 */
[----:B------:R-:W-:-:S06]  /*0440*/  UMOV UR5, 0x397b839a ;  /* 0x397b839a00057882 */ /* 0x000fcc0000000000 */
[----:B------:R-:W-:Y:S01]  /*0450*/  DFMA R34, R34, -UR4, R14 ;  /* 0x8000000422227c2b */ /* 0x000fe2000800000e */
[----:B------:R-:W-:Y:S10]  /*0460*/  @!P0 BRA `(.L_x_5) ;  /* 0x0000000000188947 */ /* 0x000ff40003800000 */
[----:B------:R-:W-:Y:S01]  /*0470*/  IMAD.MOV.U32 R16, RZ, RZ, R28 ;  /* 0x000000ffff107224 */ /* 0x000fe200078e001c */
[----:B------:R-:W-:Y:S01]  /*0480*/  MOV R30, 0x4b0 ;  /* 0x000004b0001e7802 */ /* 0x000fe20000000f00 */
[----:B------:R-:W-:-:S07]  /*0490*/  IMAD.MOV.U32 R22, RZ, RZ, R29 ;  /* 0x000000ffff167224 */ /* 0x000fce00078e001d */
[----:B------:R-:W-:Y:S05]  /*04a0*/  CALL.REL.NOINC `($_Z14diff_atom_loopPdidddS_S_$__internal_trig_reduction_slowpathd) ;  /* 0x0000000400b07944 */ /* 0x000fea0003c00000 */
[----:B------:R-:W-:Y:S02]  /*04b0*/  IMAD.MOV.U32 R34, RZ, RZ, R16 ;  /* 0x000000ffff227224 */ /* 0x000fe400078e0010 */
[----:B------:R-:W-:-:S07]  /*04c0*/  IMAD.MOV.U32 R35, RZ, RZ, R17 ;  /* 0x000000ffff237224 */ /* 0x000fce00078e0011 */
.L_x_5:
[----:B------:R-:W-:Y:S05]  /*04d0*/  BSYNC.RECONVERGENT B2 ;  /* 0x0000000000027941 */ /* 0x000fea0003800200 */
.L_x_4:
[----:B------:R-:W-:-:S07]  /*04e0*/  VIADD R36, R12, 0x1 ;  /* 0x000000010c247836 */ /* 0x000fce0000000000 */
.L_x_3:
[----:B------:R-:W-:Y:S05]  /*04f0*/  BSYNC.RECONVERGENT B1 ;  /* 0x0000000000017941 */ /* 0x000fea0003800200 */
.L_x_2:
[----:B------:R-:W-:-:S05]  /*0500*/  IMAD.SHL.U32 R12, R36, 0x40, RZ ;  /* 0x00000040240c7824 */ /* 0x000fca00078e00ff */
[----:B------:R-:W-:-:S04]  /*0510*/  LOP3.LUT R12, R12, 0x40, RZ, 0xc0, !PT ;  /* 0x000000400c0c7812 */ /* 0x000fc800078ec0ff */
[----:B------:R-:W-:-:S05]  /*0520*/  IADD3 R20, P0, PT, R12, UR16, RZ ;  /* 0x000000100c147c10 */ /* 0x000fca000ff1e0ff */
[----:B------:R-:W-:-:S05]  /*0530*/  IMAD.X R21, RZ, RZ, UR17, P0 ;  /* 0x00000011ff157e24 */ /* 0x000fca00080e06ff */
[----:B------:R-:W2:Y:S04]  /*0540*/  LDG.E.128.CONSTANT R12, desc[UR12][R20.64] ;  /* 0x0000000c140c7981 */ /* 0x000ea8000c1e9d00 */
[----:B------:R-:W3:Y:S04]  /*0550*/  LDG.E.128.CONSTANT R16, desc[UR12][R20.64+0x10] ;  /* 0x0000100c14107981 */ /* 0x000ee8000c1e9d00 */
[----:B------:R-:W4:Y:S01]  /*0560*/  LDG.E.128.CONSTANT R20, desc[UR12][R20.64+0x20] ;  /* 0x0000200c14147981 */ /* 0x000f22000c1e9d00 */
[----:B------:R-:W-:Y:S01]  /*0570*/  LOP3.LUT R30, R36, 0x1, RZ, 0xc0, !PT ;  /* 0x00000001241e7812 */ /* 0x000fe200078ec0ff */
[----:B------:R-:W-:Y:S01]  /*0580*/  IMAD.MOV.U32 R31, RZ, RZ, 0x3da8ff83 ;  /* 0x3da8ff83ff1f7424 */ /* 0x000fe200078e00ff */
[----:B------:R-:W-:Y:S01]  /*0590*/  DMUL R32, R34, R34 ;  /* 0x0000002222207228 */ /* 0x000fe20000000000 */
[----:B------:R-:W-:Y:S01]  /*05a0*/  BSSY.RECONVERGENT B1, `(.L_x_6) ;  /* 0x000002e000017945 */ /* 0x000fe20003800200 */
[----:B------:R-:W-:Y:S01]  /*05b0*/  ISETP.NE.U32.AND P0, PT, R30, 0x1, PT ;  /* 0x000000011e00780c */ /* 0x000fe20003f05070 */
[----:B------:R-:W-:-:S03]  /*05c0*/  IMAD.MOV.U32 R30, RZ, RZ, 0x20fd8164 ;  /* 0x20fd8164ff1e7424 */ /* 0x000fc600078e00ff */
[----:B------:R-:W-:Y:S02]  /*05d0*/  FSEL R31, -R31, 0.11223486810922622681, !P0 ;  /* 0x3de5db651f1f7808 */ /* 0x000fe40004000100 */
[----:B------:R-:W-:-:S06]  /*05e0*/  FSEL R30, R30, -8.06006814911005101289e+34, !P0 ;  /* 0xf9785eba1e1e7808 */ /* 0x000fcc0004000000 */
[----:B--2---:R-:W-:Y:S02]  /*05f0*/  DFMA R12, R32, R30, R12 ;  /* 0x0000001e200c722b */ /* 0x004fe4000000000c */
[----:B------:R-:W-:-:S06]  /*0600*/  @!P2 DMUL R30, RZ, R28 ;  /* 0x0000001cff1ea228 */ /* 0x000fcc0000000000 */
[----:B------:R-:W-:-:S08]  /*0610*/  DFMA R12, R32, R12, R14 ;  /* 0x0000000c200c722b */ /* 0x000fd0000000000e */
[----:B---3--:R-:W-:-:S08]  /*0620*/  DFMA R12, R32, R12, R16 ;  /* 0x0000000c200c722b */ /* 0x008fd00000000010 */
[----:B------:R-:W-:-:S08]  /*0630*/  DFMA R12, R32, R12, R18 ;  /* 0x0000000c200c722b */ /* 0x000fd00000000012 */
[----:B----4-:R-:W-:-:S08]  /*0640*/  DFMA R12, R32, R12, R20 ;  /* 0x0000000c200c722b */ /* 0x010fd00000000014 */
[----:B------:R-:W-:-:S08]  /*0650*/  DFMA R12, R32, R12, R22 ;  /* 0x0000000c200c722b */ /* 0x000fd00000000016 */
[----:B------:R-:W-:Y:S02]  /*0660*/  DFMA R34, R12, R34, R34 ;  /* 0x000000220c22722b */ /* 0x000fe40000000022 */
[----:B------:R-:W-:-:S10]  /*0670*/  DFMA R12, R32, R12, 1 ;  /* 0x3ff00000200c742b */ /* 0x000fd4000000000c */
[----:B------:R-:W-:Y:S01]  /*0680*/  FSEL R14, R12, R34, !P0 ;  /* 0x000000220c0e7208 */ /* 0x000fe20004000000 */
[----:B------:R-:W-:Y:S01]  /*0690*/  @!P2 IMAD.MOV.U32 R34, RZ, RZ, RZ ;  /* 0x000000ffff22a224 */ /* 0x000fe200078e00ff */
[----:B------:R-:W-:Y:S02]  /*06a0*/  FSEL R15, R13, R35, !P0 ;  /* 0x000000230d0f7208 */ /* 0x000fe40004000000 */
[----:B------:R-:W-:-:S04]  /*06b0*/  LOP3.LUT P0, RZ, R36, 0x2, RZ, 0xc0, !PT ;  /* 0x0000000224ff7812 */ /* 0x000fc8000780c0ff */
[----:B------:R-:W-:-:S10]  /*06c0*/  DADD R12, RZ, -R14 ;  /* 0x00000000ff0c7229 */ /* 0x000fd4000000080e */
[----:B------:R-:W-:Y:S02]  /*06d0*/  FSEL R12, R14, R12, !P0 ;  /* 0x0000000c0e0c7208 */ /* 0x000fe40004000000 */
[----:B------:R-:W-:-:S06]  /*06e0*/  FSEL R13, R15, R13, !P0 ;  /* 0x0000000d0f0d7208 */ /* 0x000fcc0004000000 */
[----:B------:R-:W-:Y:S01]  /*06f0*/  DADD R26, R26, R12 ;  /* 0x000000001a1a7229 */ /* 0x000fe2000000000c */
[----:B------:R-:W-:Y:S10]  /*0700*/  @!P2 BRA `(.L_x_7) ;  /* 0x00000000005ca947 */ /* 0x000ff40003800000 */
[----:B------:R-:W-:Y:S01]  /*0710*/  UMOV UR4, 0x6dc9c883 ;  /* 0x6dc9c88300047882 */ /* 0x000fe20000000000 */
[----:B------:R-:W-:Y:S01]  /*0720*/  UMOV UR5, 0x3fe45f30 ;  /* 0x3fe45f3000057882 */ /* 0x000fe20000000000 */
[C---:B------:R-:W-:Y:S02]  /*0730*/  DSETP.GE.AND P0, PT, |R28|.reuse, 2.14748364800000000000e+09, PT ;  /* 0x41e000001c00742a */ /* 0x040fe40003f06200 */
        /* <DEDUP_REMOVED lines=18> */
[----:B------:R-:W-:Y:S02]  /*0860*/  IMAD.MOV.U32 R30, RZ, RZ, R16 ;  /* 0x000000ffff1e7224 */ /* 0x000fe400078e0010 */
[----:B------:R-:W-:-:S07]  /*0870*/  IMAD.MOV.U32 R31, RZ, RZ, R17 ;  /* 0x000000ffff1f7224 */ /* 0x000fce00078e0011 */
.L_x_7:
[----:B------:R-:W-:Y:S05]  /*0880*/  BSYNC.RECONVERGENT B1 ;  /* 0x0000000000017941 */ /* 0x000fea0003800200 */
.L_x_6:
        /* <DEDUP_REMOVED lines=10> */
[----:B------:R-:W-:Y:S01]  /*0930*/  VIADD R24, R24, 0x1 ;  /* 0x0000000118187836 */ /* 0x000fe20000000000 */
[----:B------:R-:W-:Y:S01]  /*0940*/  ISETP.NE.U32.AND P0, PT, R28, 0x1, PT ;  /* 0x000000011c00780c */ /* 0x000fe20003f05070 */
[----:B------:R-:W-:Y:S01]  /*0950*/  IMAD.MOV.U32 R28, RZ, RZ, 0x20fd8164 ;  /* 0x20fd8164ff1c7424 */ /* 0x000fe200078e00ff */
[----:B------:R-:W-:-:S02]  /*0960*/  IADD3 R10, P1, PT, R10, 0x18, RZ ;  /* 0x000000180a0a7810 */ /* 0x000fc40007f3e0ff */
[----:B------:R-:W-:Y:S02]  /*0970*/  FSEL R29, -R29, 0.11223486810922622681, !P0 ;  /* 0x3de5db651d1d7808 */ /* 0x000fe40004000100 */
[----:B------:R-:W-:Y:S01]  /*0980*/  FSEL R28, R28, -8.06006814911005101289e+34, !P0 ;  /* 0xf9785eba1c1c7808 */ /* 0x000fe20004000000 */
[----:B------:R-:W-:-:S05]  /*0990*/  IMAD.X R11, RZ, RZ, R11, P1 ;  /* 0x000000ffff0b7224 */ /* 0x000fca00008e060b */
[----:B--2---:R-:W-:-:S08]  /*09a0*/  DFMA R12, R32, R28, R12 ;  /* 0x0000001c200c722b */ /* 0x004fd0000000000c */
[----:B------:R-:W-:-:S08]  /*09b0*/  DFMA R12, R32, R12, R14 ;  /* 0x0000000c200c722b */ /* 0x000fd0000000000e */
[----:B---3--:R-:W-:-:S08]  /*09c0*/  DFMA R12, R32, R12, R16 ;  /* 0x0000000c200c722b */ /* 0x008fd00000000010 */
[----:B------:R-:W-:-:S08]  /*09d0*/  DFMA R12, R32, R12, R18 ;  /* 0x0000000c200c722b */ /* 0x000fd00000000012 */
[----:B----4-:R-:W-:-:S08]  /*09e0*/  DFMA R12, R32, R12, R20 ;  /* 0x0000000c200c722b */ /* 0x010fd00000000014 */
[----:B------:R-:W-:-:S08]  /*09f0*/  DFMA R12, R32, R12, R22 ;  /* 0x0000000c200c722b */ /* 0x000fd00000000016 */
[----:B------:R-:W-:Y:S02]  /*0a00*/  DFMA R30, R12, R30, R30 ;  /* 0x0000001e0c1e722b */ /* 0x000fe4000000001e */
[----:B------:R-:W-:-:S10]  /*0a10*/  DFMA R12, R32, R12, 1 ;  /* 0x3ff00000200c742b */ /* 0x000fd4000000000c */
[----:B------:R-:W-:Y:S02]  /*0a20*/  FSEL R14, R12, R30, !P0 ;  /* 0x0000001e0c0e7208 */ /* 0x000fe40004000000 */
[----:B------:R-:W-:Y:S02]  /*0a30*/  FSEL R15, R13, R31, !P0 ;  /* 0x0000001f0d0f7208 */ /* 0x000fe40004000000 */
[----:B------:R-:W-:-:S04]  /*0a40*/  LOP3.LUT P0, RZ, R34, 0x2, RZ, 0xc0, !PT ;  /* 0x0000000222ff7812 */ /* 0x000fc8000780c0ff */
[----:B------:R-:W-:-:S10]  /*0a50*/  DADD R12, RZ, -R14 ;  /* 0x00000000ff0c7229 */ /* 0x000fd4000000080e */
[----:B------:R-:W-:Y:S02]  /*0a60*/  FSEL R12, R14, R12, !P0 ;  /* 0x0000000c0e0c7208 */ /* 0x000fe40004000000 */
[----:B------:R-:W-:Y:S02]  /*0a70*/  FSEL R13, R15, R13, !P0 ;  /* 0x0000000d0f0d7208 */ /* 0x000fe40004000000 */
[----:B------:R-:W-:-:S04]  /*0a80*/  ISETP.NE.AND P0, PT, R24, RZ, PT ;  /* 0x000000ff1800720c */ /* 0x000fc80003f05270 */
[----:B------:R-:W-:-:S09]  /*0a90*/  DADD R2, R2, R12 ;  /* 0x0000000002027229 */ /* 0x000fd2000000000c */
[----:B------:R-:W-:Y:S05]  /*0aa0*/  @P0 BRA `(.L_x_8) ;  /* 0xfffffff400e80947 */ /* 0x000fea000383ffff */
.L_x_1:
[----:B01234-:R-:W-:Y:S05]  /*0ab0*/  BSYNC.RECONVERGENT B0 ;  /* 0x0000000000007941 */ /* 0x01ffea0003800200 */
.L_x_0:
[----:B------:R-:W0:Y:S01]  /*0ac0*/  LDC.64 R4, c[0x0][0x3a8] ;  /* 0x0000ea00ff047b82 */ /* 0x000e220000000a00 */
[----:B------:R-:W1:Y:S07]  /*0ad0*/  LDCU UR4, c[0x0][0x388] ;  /* 0x00007100ff0477ac */ /* 0x000e6e0008000800 */
[----:B------:R-:W2:Y:S01]  /*0ae0*/  LDC.64 R6, c[0x0][0x3b0] ;  /* 0x0000ec00ff067b82 */ /* 0x000ea20000000a00 */
[----:B0-----:R-:W-:-:S05]  /*0af0*/  IMAD.WIDE.U32 R4, R0, 0x8, R4 ;  /* 0x0000000800047825 */ /* 0x001fca00078e0004 */
[----:B------:R0:W-:Y:S01]  /*0b00*/  STG.E.64 desc[UR12][R4.64], R26 ;  /* 0x0000001a04007986 */ /* 0x0001e2000c101b0c */
[----:B--2---:R-:W-:-:S04]  /*0b10*/  IMAD.WIDE.U32 R6, R0, 0x8, R6 ;  /* 0x0000000800067825 */ /* 0x004fc800078e0006 */
[----:B------:R-:W-:Y:S01]  /*0b20*/  IMAD R0, R25, UR6, R0 ;  /* 0x0000000619007c24 */ /* 0x000fe2000f8e0200 */
[----:B------:R0:W-:Y:S04]  /*0b30*/  STG.E.64 desc[UR12][R6.64], R2 ;  /* 0x0000000206007986 */ /* 0x0001e8000c101b0c */
[----:B-1----:R-:W-:-:S13]  /*0b40*/  ISETP.GE.U32.AND P0, PT, R0, UR4, PT ;  /* 0x0000000400007c0c */ /* 0x002fda000bf06070 */
[----:B0-----:R-:W-:Y:S05]  /*0b50*/  @!P0 BRA `(.L_x_9) ;  /* 0xfffffff400608947 */ /* 0x001fea000383ffff */
[----:B------:R-:W-:Y:S05]  /*0b60*/  EXIT ;  /* 0x000000000000794d */ /* 0x000fea0003800000 */
        .type           $_Z14diff_atom_loopPdidddS_S_$__internal_trig_reduction_slowpathd,@function
        .size           $_Z14diff_atom_loopPdidddS_S_$__internal_trig_reduction_slowpathd,(.L_x_23 - $_Z14diff_atom_loopPdidddS_S_$__internal_trig_reduction_slowpathd)
$_Z14diff_atom_loopPdidddS_S_$__internal_trig_reduction_slowpathd:
[--C-:B------:R-:W-:Y:S01]  /*0b70*/  SHF.R.U32.HI R20, RZ, 0x14, R22.reuse ;  /* 0x00000014ff147819 */ /* 0x100fe20000011616 */
[----:B------:R-:W-:Y:S02]  /*0b80*/  IMAD.MOV.U32 R17, RZ, RZ, R22 ;  /* 0x000000ffff117224 */ /* 0x000fe400078e0016 */
[----:B------:R-:W-:Y:S01]  /*0b90*/  IMAD.MOV.U32 R12, RZ, RZ, RZ ;  /* 0x000000ffff0c7224 */ /* 0x000fe200078e00ff */
[----:B------:R-:W-:-:S04]  /*0ba0*/  LOP3.LUT R13, R20, 0x7ff, RZ, 0xc0, !PT ;  /* 0x000007ff140d7812 */ /* 0x000fc800078ec0ff */
[----:B------:R-:W-:-:S13]  /*0bb0*/  ISETP.NE.AND P0, PT, R13, 0x7ff, PT ;  /* 0x000007ff0d00780c */ /* 0x000fda0003f05270 */
[----:B------:R-:W-:Y:S05]  /*0bc0*/  @!P0 BRA `(.L_x_10) ;  /* 0x0000000800448947 */ /* 0x000fea0003800000 */
[----:B------:R-:W-:Y:S01]  /*0bd0*/  VIADD R12, R13, 0xfffffc00 ;  /* 0xfffffc000d0c7836 */ /* 0x000fe20000000000 */
[----:B------:R-:W-:Y:S01]  /*0be0*/  BSSY.RECONVERGENT B3, `(.L_x_11) ;  /* 0x000002e000037945 */ /* 0x000fe20003800200 */
[----:B------:R-:W-:-:S03]  /*0bf0*/  CS2R R14, SRZ ;  /* 0x00000000000e7805 */ /* 0x000fc6000001ff00 */
[----:B------:R-:W-:Y:S02]  /*0c00*/  SHF.R.U32.HI R23, RZ, 0x6, R12 ;  /* 0x00000006ff177819 */ /* 0x000fe4000001160c */
[----:B------:R-:W-:Y:S02]  /*0c10*/  ISETP.GE.U32.AND P0, PT, R12, 0x80, PT ;  /* 0x000000800c00780c */ /* 0x000fe40003f06070 */
[C---:B------:R-:W-:Y:S02]  /*0c20*/  IADD3 R18, PT, PT, -R23.reuse, 0x13, RZ ;  /* 0x0000001317127810 */ /* 0x040fe40007ffe1ff */
[----:B------:R-:W-:Y:S02]  /*0c30*/  IADD3 R19, PT, PT, -R23, 0xf, RZ ;  /* 0x0000000f17137810 */ /* 0x000fe40007ffe1ff */
[----:B------:R-:W-:-:S04]  /*0c40*/  SEL R18, R18, 0x12, P0 ;  /* 0x0000001212127807 */ /* 0x000fc80000000000 */
[----:B------:R-:W-:-:S13]  /*0c50*/  ISETP.GE.AND P0, PT, R19, R18, PT ;  /* 0x000000121300720c */ /* 0x000fda0003f06270 */
[----:B------:R-:W-:Y:S05]  /*0c60*/  @P0 BRA `(.L_x_12) ;  /* 0x0000000000940947 */ /* 0x000fea0003800000 */
[----:B------:R-:W0:Y:S01]  /*0c70*/  LDC.64 R12, c[0x0][0x358] ;  /* 0x0000d600ff0c7b82 */ /* 0x000e220000000a00 */
[C---:B------:R-:W-:Y:S01]  /*0c80*/  SHF.L.U64.HI R33, R16.reuse, 0xb, R17 ;  /* 0x0000000b10217819 */ /* 0x040fe20000010211 */
[----:B------:R-:W-:Y:S01]  /*0c90*/  BSSY.RECONVERGENT B4, `(.L_x_13) ;  /* 0x0000021000047945 */ /* 0x000fe20003800200 */
[----:B------:R-:W-:Y:S01]  /*0ca0*/  IMAD.SHL.U32 R21, R16, 0x800, RZ ;  /* 0x0000080010157824 */ /* 0x000fe200078e00ff */
[----:B------:R-:W-:Y:S01]  /*0cb0*/  IADD3 R31, PT, PT, RZ, -R23, -R18 ;  /* 0x80000017ff1f7210 */ /* 0x000fe20007ffe812 */
[----:B------:R-:W-:Y:S01]  /*0cc0*/  IMAD.MOV.U32 R32, RZ, RZ, RZ ;  /* 0x000000ffff207224 */ /* 0x000fe200078e00ff */
[----:B------:R-:W-:Y:S02]  /*0cd0*/  CS2R R14, SRZ ;  /* 0x00000000000e7805 */ /* 0x000fe4000001ff00 */
[----:B------:R-:W-:-:S07]  /*0ce0*/  LOP3.LUT R33, R33, 0x80000000, RZ, 0xfc, !PT ;  /* 0x8000000021217812 */ /* 0x000fce00078efcff */
.L_x_14:
[----:B------:R-:W1:Y:S01]  /*0cf0*/  LDC.64 R16, c[0x4][RZ] ;  /* 0x01000000ff107b82 */ /* 0x000e620000000a00 */
[----:B0-----:R-:W-:Y:S02]  /*0d00*/  R2UR UR4, R12 ;  /* 0x000000000c0472ca */ /* 0x001fe400000e0000 */
[----:B------:R-:W-:Y:S01]  /*0d10*/  R2UR UR5, R13 ;  /* 0x000000000d0572ca */ /* 0x000fe200000e0000 */
[----:B-1----:R-:W-:-:S12]  /*0d20*/  IMAD.WIDE R16, R19, 0x8, R16 ;  /* 0x0000000813107825 */ /* 0x002fd800078e0210 */
[----:B------:R-:W2:Y:S01]  /*0d30*/  LDG.E.64.CONSTANT R16, desc[UR4][R16.64] ;  /* 0x0000000410107981 */ /* 0x000ea2000c1e9b00 */
[----:B------:R-:W-:Y:S02]  /*0d40*/  VIADD R31, R31, 0x1 ;  /* 0x000000011f1f7836 */ /* 0x000fe40000000000 */
[----:B------:R-:W-:Y:S02]  /*0d50*/  VIADD R19, R19, 0x1 ;  /* 0x0000000113137836 */ /* 0x000fe40000000000 */
[----:B--2---:R-:W-:-:S04]  /*0d60*/  IMAD.WIDE.U32 R14, P3, R16, R21, R14 ;  /* 0x00000015100e7225 */ /* 0x004fc8000786000e */
[----:B------:R-:W-:Y:S02]  /*0d70*/  IMAD R35, R16, R33, RZ ;  /* 0x0000002110237224 */ /* 0x000fe400078e02ff */
[CC--:B------:R-:W-:Y:S02]  /*0d80*/  IMAD R34, R17.reuse, R21.reuse, RZ ;  /* 0x0000001511227224 */ /* 0x0c0fe400078e02ff */
[----:B------:R-:W-:Y:S01]  /*0d90*/  IMAD.HI.U32 R37, R17, R21, RZ ;  /* 0x0000001511257227 */ /* 0x000fe200078e00ff */
[----:B------:R-:W-:-:S03]  /*0da0*/  IADD3 R15, P0, PT, R35, R15, RZ ;  /* 0x0000000f230f7210 */ /* 0x000fc60007f1e0ff */
[----:B------:R-:W-:Y:S01]  /*0db0*/  IMAD R35, R32, 0x8, R1 ;  /* 0x0000000820237824 */ /* 0x000fe200078e0201 */
[----:B------:R-:W-:Y:S01]  /*0dc0*/  IADD3 R15, P1, PT, R34, R15, RZ ;  /* 0x0000000f220f7210 */ /* 0x000fe20007f3e0ff */
[----:B------:R-:W-:-:S04]  /*0dd0*/  IMAD.HI.U32 R34, R16, R33, RZ ;  /* 0x0000002110227227 */ /* 0x000fc800078e00ff */
[----:B------:R-:W-:Y:S01]  /*0de0*/  IMAD.X R34, RZ, RZ, R34, P3 ;  /* 0x000000ffff227224 */ /* 0x000fe200018e0622 */
[----:B------:R0:W-:Y:S01]  /*0df0*/  STL.64 [R35], R14 ;  /* 0x0000000e23007387 */ /* 0x0001e20000100a00 */
[----:B------:R-:W-:-:S03]  /*0e00*/  IMAD.HI.U32 R16, R17, R33, RZ ;  /* 0x0000002111107227 */ /* 0x000fc600078e00ff */
[----:B------:R-:W-:Y:S01]  /*0e10*/  IADD3.X R34, P0, PT, R37, R34, RZ, P0, !PT ;  /* 0x0000002225227210 */ /* 0x000fe2000071e4ff */
[----:B------:R-:W-:Y:S02]  /*0e20*/  IMAD R17, R17, R33, RZ ;  /* 0x0000002111117224 */ /* 0x000fe400078e02ff */
[----:B------:R-:W-:Y:S02]  /*0e30*/  VIADD R32, R32, 0x1 ;  /* 0x0000000120207836 */ /* 0x000fe40000000000 */
[----:B------:R-:W-:Y:S01]  /*0e40*/  IMAD.X R16, RZ, RZ, R16, P0 ;  /* 0x000000ffff107224 */ /* 0x000fe200000e0610 */
[----:B------:R-:W-:Y:S02]  /*0e50*/  ISETP.NE.AND P0, PT, R31, -0xf, PT ;  /* 0xfffffff11f00780c */ /* 0x000fe40003f05270 */
[----:B------:R-:W-:-:S05]  /*0e60*/  IADD3.X R34, P1, PT, R17, R34, RZ, P1, !PT ;  /* 0x0000002211227210 */ /* 0x000fca0000f3e4ff */
[----:B0-----:R-:W-:Y:S02]  /*0e70*/  IMAD.X R15, RZ, RZ, R16, P1 ;  /* 0x000000ffff0f7224 */ /* 0x001fe400008e0610 */
[----:B------:R-:W-:-:S04]  /*0e80*/  IMAD.MOV.U32 R14, RZ, RZ, R34 ;  /* 0x000000ffff0e7224 */ /* 0x000fc800078e0022 */
[----:B------:R-:W-:Y:S05]  /*0e90*/  @P0 BRA `(.L_x_14) ;  /* 0xfffffffc00940947 */ /* 0x000fea000383ffff */
[----:B------:R-:W-:Y:S05]  /*0ea0*/  BSYNC.RECONVERGENT B4 ;  /* 0x0000000000047941 */ /* 0x000fea0003800200 */
.L_x_13:
[----:B------:R-:W-:-:S07]  /*0eb0*/  IMAD.MOV.U32 R19, RZ, RZ, R18 ;  /* 0x000000ffff137224 */ /* 0x000fce00078e0012 */
.L_x_12:
[----:B------:R-:W-:Y:S05]  /*0ec0*/  BSYNC.RECONVERGENT B3 ;  /* 0x0000000000037941 */ /* 0x000fea0003800200 */
.L_x_11:
[----:B------:R-:W-:Y:S01]  /*0ed0*/  LOP3.LUT P0, R35, R20, 0x3f, RZ, 0xc0, !PT ;  /* 0x0000003f14237812 */ /* 0x000fe2000780c0ff */
[----:B------:R-:W-:-:S04]  /*0ee0*/  IMAD.IADD R12, R23, 0x1, R19 ;  /* 0x00000001170c7824 */ /* 0x000fc800078e0213 */
[----:B------:R-:W-:-:S05]  /*0ef0*/  IMAD.U32 R37, R12, 0x8, R1 ;  /* 0x000000080c257824 */ /* 0x000fca00078e0001 */
[----:B------:R0:W-:Y:S04]  /*0f00*/  STL.64 [R37+-0x78], R14 ;  /* 0xffff880e25007387 */ /* 0x0001e80000100a00 */
[----:B------:R-:W2:Y:S04]  /*0f10*/  @P0 LDL.64 R20, [R1+0x8] ;  /* 0x0000080001140983 */ /* 0x000ea80000100a00 */
[----:B------:R-:W3:Y:S04]  /*0f20*/  LDL.64 R16, [R1+0x10] ;  /* 0x0000100001107983 */ /* 0x000ee80000100a00 */
[----:B------:R-:W4:Y:S01]  /*0f30*/  LDL.64 R12, [R1+0x18] ;  /* 0x00001800010c7983 */ /* 0x000f220000100a00 */
[----:B------:R-:W-:Y:S01]  /*0f40*/  @P0 LOP3.LUT R18, R35, 0x3f, RZ, 0x3c, !PT ;  /* 0x0000003f23120812 */ /* 0x000fe200078e3cff */
[----:B------:R-:W-:Y:S01]  /*0f50*/  BSSY.RECONVERGENT B3, `(.L_x_15) ;  /* 0x0000034000037945 */ /* 0x000fe20003800200 */
[----:B--2---:R-:W-:-:S02]  /*0f60*/  @P0 SHF.R.U64 R19, R20, 0x1, R21 ;  /* 0x0000000114130819 */ /* 0x004fc40000001215 */
[----:B------:R-:W-:Y:S02]  /*0f70*/  @P0 SHF.R.U32.HI R21, RZ, 0x1, R21 ;  /* 0x00000001ff150819 */ /* 0x000fe40000011615 */
[CC--:B---3--:R-:W-:Y:S02]  /*0f80*/  @P0 SHF.L.U32 R23, R16.reuse, R35.reuse, RZ ;  /* 0x0000002310170219 */ /* 0x0c8fe400000006ff */
[----:B0-----:R-:W-:Y:S02]  /*0f90*/  @P0 SHF.R.U64 R14, R19, R18, R21 ;  /* 0x00000012130e0219 */ /* 0x001fe40000001215 */
[--C-:B------:R-:W-:Y:S02]  /*0fa0*/  @P0 SHF.R.U32.HI R33, RZ, 0x1, R17.reuse ;  /* 0x00000001ff210819 */ /* 0x100fe40000011611 */
[C-C-:B------:R-:W-:Y:S02]  /*0fb0*/  @P0 SHF.R.U64 R31, R16.reuse, 0x1, R17.reuse ;  /* 0x00000001101f0819 */ /* 0x140fe40000001211 */
[----:B------:R-:W-:-:S02]  /*0fc0*/  @P0 SHF.L.U64.HI R20, R16, R35, R17 ;  /* 0x0000002310140219 */ /* 0x000fc40000010211 */
[----:B------:R-:W-:Y:S02]  /*0fd0*/  @P0 SHF.R.U32.HI R15, RZ, R18, R21 ;  /* 0x00000012ff0f0219 */ /* 0x000fe40000011615 */
[----:B------:R-:W-:Y:S02]  /*0fe0*/  @P0 LOP3.LUT R16, R23, R14, RZ, 0xfc, !PT ;  /* 0x0000000e17100212 */ /* 0x000fe400078efcff */
[----:B----4-:R-:W-:Y:S02]  /*0ff0*/  @P0 SHF.L.U32 R19, R12, R35, RZ ;  /* 0x000000230c130219 */ /* 0x010fe400000006ff */
[----:B------:R-:W-:Y:S01]  /*1000*/  @P0 SHF.R.U64 R32, R31, R18, R33 ;  /* 0x000000121f200219 */ /* 0x000fe20000001221 */
[----:B------:R-:W-:Y:S01]  /*1010*/  IMAD.SHL.U32 R14, R16, 0x4, RZ ;  /* 0x00000004100e7824 */ /* 0x000fe200078e00ff */
[----:B------:R-:W-:Y:S02]  /*1020*/  @P0 LOP3.LUT R17, R20, R15, RZ, 0xfc, !PT ;  /* 0x0000000f14110212 */ /* 0x000fe400078efcff */
[----:B------:R-:W-:-:S02]  /*1030*/  @P0 SHF.L.U64.HI R35, R12, R35, R13 ;  /* 0x000000230c230219 */ /* 0x000fc4000001020d */
[----:B------:R-:W-:Y:S02]  /*1040*/  @P0 SHF.R.U32.HI R18, RZ, R18, R33 ;  /* 0x00000012ff120219 */ /* 0x000fe40000011621 */
[----:B------:R-:W-:Y:S02]  /*1050*/  @P0 LOP3.LUT R12, R19, R32, RZ, 0xfc, !PT ;  /* 0x00000020130c0212 */ /* 0x000fe400078efcff */
[----:B------:R-:W-:Y:S02]  /*1060*/  SHF.L.U64.HI R15, R16, 0x2, R17 ;  /* 0x00000002100f7819 */ /* 0x000fe40000010211 */
[----:B------:R-:W-:Y:S02]  /*1070*/  @P0 LOP3.LUT R13, R35, R18, RZ, 0xfc, !PT ;  /* 0x00000012230d0212 */ /* 0x000fe400078efcff */
[----:B------:R-:W-:Y:S02]  /*1080*/  SHF.L.W.U32.HI R17, R17, 0x2, R12 ;  /* 0x0000000211117819 */ /* 0x000fe40000010e0c */
[----:B------:R-:W-:-:S02]  /*1090*/  IADD3 RZ, P0, PT, RZ, -R14, RZ ;  /* 0x8000000effff7210 */ /* 0x000fc40007f1e0ff */
[----:B------:R-:W-:Y:S02]  /*10a0*/  LOP3.LUT R16, RZ, R15, RZ, 0x33, !PT ;  /* 0x0000000fff107212 */ /* 0x000fe400078e33ff */
[----:B------:R-:W-:Y:S02]  /*10b0*/  SHF.L.W.U32.HI R12, R12, 0x2, R13 ;  /* 0x000000020c0c7819 */ /* 0x000fe40000010e0d */
[----:B------:R-:W-:Y:S02]  /*10c0*/  LOP3.LUT R19, RZ, R17, RZ, 0x33, !PT ;  /* 0x00000011ff137212 */ /* 0x000fe400078e33ff */
[----:B------:R-:W-:Y:S02]  /*10d0*/  IADD3.X R18, P0, PT, RZ, R16, RZ, P0, !PT ;  /* 0x00000010ff127210 */ /* 0x000fe4000071e4ff */
[----:B------:R-:W-:Y:S02]  /*10e0*/  LOP3.LUT R16, RZ, R12, RZ, 0x33, !PT ;  /* 0x0000000cff107212 */ /* 0x000fe400078e33ff */
[----:B------:R-:W-:-:S02]  /*10f0*/  IADD3.X R20, P1, PT, RZ, R19, RZ, P0, !PT ;  /* 0x00000013ff147210 */ /* 0x000fc4000073e4ff */
[----:B------:R-:W-:-:S03]  /*1100*/  ISETP.GT.U32.AND P3, PT, R17, -0x1, PT ;  /* 0xffffffff1100780c */ /* 0x000fc60003f64070 */
[----:B------:R-:W-:Y:S01]  /*1110*/  IMAD.X R19, RZ, RZ, R16, P1 ;  /* 0x000000ffff137224 */ /* 0x000fe200008e0610 */
[----:B------:R-:W-:-:S04]  /*1120*/  ISETP.GT.AND.EX P0, PT, R12, -0x1, PT, P3 ;  /* 0xffffffff0c00780c */ /* 0x000fc80003f04330 */
[----:B------:R-:W-:Y:S02]  /*1130*/  SEL R16, R12, R19, P0 ;  /* 0x000000130c107207 */ /* 0x000fe40000000000 */
[----:B------:R-:W-:Y:S02]  /*1140*/  SEL R21, R17, R20, P0 ;  /* 0x0000001411157207 */ /* 0x000fe40000000000 */
[----:B------:R-:W-:Y:S02]  /*1150*/  ISETP.NE.U32.AND P1, PT, R16, RZ, PT ;  /* 0x000000ff1000720c */ /* 0x000fe40003f25070 */
[----:B------:R-:W-:Y:S02]  /*1160*/  SEL R15, R15, R18, P0 ;  /* 0x000000120f0f7207 */ /* 0x000fe40000000000 */
[----:B------:R-:W-:Y:S01]  /*1170*/  SEL R19, R21, R16, !P1 ;  /* 0x0000001015137207 */ /* 0x000fe20004800000 */
[----:B------:R-:W-:-:S05]  /*1180*/  @!P0 IMAD.MOV R14, RZ, RZ, -R14 ;  /* 0x000000ffff0e8224 */ /* 0x000fca00078e0a0e */
[----:B------:R-:W0:Y:S02]  /*1190*/  FLO.U32 R19, R19 ;  /* 0x0000001300137300 */ /* 0x000e2400000e0000 */
[C---:B0-----:R-:W-:Y:S02]  /*11a0*/  IADD3 R20, PT, PT, -R19.reuse, 0x1f, RZ ;  /* 0x0000001f13147810 */ /* 0x041fe40007ffe1ff */
[----:B------:R-:W-:-:S03]  /*11b0*/  IADD3 R17, PT, PT, -R19, 0x3f, RZ ;  /* 0x0000003f13117810 */ /* 0x000fc60007ffe1ff */
[----:B------:R-:W-:-:S05]  /*11c0*/  @P1 IMAD.MOV R17, RZ, RZ, R20 ;  /* 0x000000ffff111224 */ /* 0x000fca00078e0214 */
[----:B------:R-:W-:-:S13]  /*11d0*/  ISETP.NE.AND P1, PT, R17, RZ, PT ;  /* 0x000000ff1100720c */ /* 0x000fda0003f25270 */
[----:B------:R-:W-:Y:S05]  /*11e0*/  @!P1 BRA `(.L_x_16) ;  /* 0x0000000000289947 */ /* 0x000fea0003800000 */
[--C-:B------:R-:W-:Y:S02]  /*11f0*/  SHF.R.U64 R18, R14, 0x1, R15.reuse ;  /* 0x000000010e127819 */ /* 0x100fe4000000120f */
[C---:B------:R-:W-:Y:S02]  /*1200*/  LOP3.LUT R14, R17.reuse, 0x3f, RZ, 0xc0, !PT ;  /* 0x0000003f110e7812 */ /* 0x040fe400078ec0ff */
[----:B------:R-:W-:Y:S02]  /*1210*/  SHF.R.U32.HI R20, RZ, 0x1, R15 ;  /* 0x00000001ff147819 */ /* 0x000fe4000001160f */
[----:B------:R-:W-:Y:S02]  /*1220*/  LOP3.LUT R15, R17, 0x3f, RZ, 0xc, !PT ;  /* 0x0000003f110f7812 */ /* 0x000fe400078e0cff */
[CC--:B------:R-:W-:Y:S02]  /*1230*/  SHF.L.U64.HI R16, R21.reuse, R14.reuse, R16 ;  /* 0x0000000e15107219 */ /* 0x0c0fe40000010210 */
[----:B------:R-:W-:-:S02]  /*1240*/  SHF.L.U32 R14, R21, R14, RZ ;  /* 0x0000000e150e7219 */ /* 0x000fc400000006ff */
[-CC-:B------:R-:W-:Y:S02]  /*1250*/  SHF.R.U64 R21, R18, R15.reuse, R20.reuse ;  /* 0x0000000f12157219 */ /* 0x180fe40000001214 */
[----:B------:R-:W-:Y:S02]  /*1260*/  SHF.R.U32.HI R15, RZ, R15, R20 ;  /* 0x0000000fff0f7219 */ /* 0x000fe40000011614 */
[----:B------:R-:W-:Y:S02]  /*1270*/  LOP3.LUT R21, R14, R21, RZ, 0xfc, !PT ;  /* 0x000000150e157212 */ /* 0x000fe400078efcff */
[----:B------:R-:W-:-:S07]  /*1280*/  LOP3.LUT R16, R16, R15, RZ, 0xfc, !PT ;  /* 0x0000000f10107212 */ /* 0x000fce00078efcff */
.L_x_16:
[----:B------:R-:W-:Y:S05]  /*1290*/  BSYNC.RECONVERGENT B3 ;  /* 0x0000000000037941 */ /* 0x000fea0003800200 */
.L_x_15:
[----:B------:R-:W-:-:S04]  /*12a0*/  IMAD.WIDE.U32 R18, R21, 0x2168c235, RZ ;  /* 0x2168c23515127825 */ /* 0x000fc800078e00ff */
[----:B------:R-:W-:Y:S01]  /*12b0*/  IMAD.MOV.U32 R14, RZ, RZ, R19 ;  /* 0x000000ffff0e7224 */ /* 0x000fe200078e0013 */
[----:B------:R-:W-:Y:S01]  /*12c0*/  IADD3 RZ, P1, PT, R18, R18, RZ ;  /* 0x0000001212ff7210 */ /* 0x000fe20007f3e0ff */
[----:B------:R-:W-:Y:S02]  /*12d0*/  IMAD.MOV.U32 R15, RZ, RZ, RZ ;  /* 0x000000ffff0f7224 */ /* 0x000fe400078e00ff */
[----:B------:R-:W-:-:S04]  /*12e0*/  IMAD.HI.U32 R19, R16, -0x36f0255e, RZ ;  /* 0xc90fdaa210137827 */ /* 0x000fc800078e00ff */
[----:B------:R-:W-:-:S04]  /*12f0*/  IMAD.WIDE.U32 R14, R21, -0x36f0255e, R14 ;  /* 0xc90fdaa2150e7825 */ /* 0x000fc800078e000e */
[C---:B------:R-:W-:Y:S02]  /*1300*/  IMAD R21, R16.reuse, -0x36f0255e, RZ ;  /* 0xc90fdaa210157824 */ /* 0x040fe400078e02ff */
[----:B------:R-:W-:-:S04]  /*1310*/  IMAD.WIDE.U32 R14, P3, R16, 0x2168c235, R14 ;  /* 0x2168c235100e7825 */ /* 0x000fc8000786000e */
[----:B------:R-:W-:Y:S01]  /*1320*/  IMAD.X R16, RZ, RZ, R19, P3 ;  /* 0x000000ffff107224 */ /* 0x000fe200018e0613 */
[----:B------:R-:W-:Y:S02]  /*1330*/  IADD3 R15, P3, PT, R21, R15, RZ ;  /* 0x0000000f150f7210 */ /* 0x000fe40007f7e0ff */
[----:B------:R-:W-:Y:S02]  /*1340*/  IADD3.X RZ, P1, PT, R14, R14, RZ, P1, !PT ;  /* 0x0000000e0eff7210 */ /* 0x000fe40000f3e4ff */
[C---:B------:R-:W-:Y:S01]  /*1350*/  ISETP.GT.U32.AND P4, PT, R15.reuse, RZ, PT ;  /* 0x000000ff0f00720c */ /* 0x040fe20003f84070 */
[----:B------:R-:W-:Y:S01]  /*1360*/  IMAD.X R16, RZ, RZ, R16, P3 ;  /* 0x000000ffff107224 */ /* 0x000fe200018e0610 */
[----:B------:R-:W-:-:S04]  /*1370*/  IADD3.X R14, P3, PT, R15, R15, RZ, P1, !PT ;  /* 0x0000000f0f0e7210 */ /* 0x000fc80000f7e4ff */
[C---:B------:R-:W-:Y:S01]  /*1380*/  ISETP.GT.AND.EX P1, PT, R16.reuse, RZ, PT, P4 ;  /* 0x000000ff1000720c */ /* 0x040fe20003f24340 */
[----:B------:R-:W-:-:S03]  /*1390*/  IMAD.X R19, R16, 0x1, R16, P3 ;  /* 0x0000000110137824 */ /* 0x000fc600018e0610 */
[----:B------:R-:W-:Y:S02]  /*13a0*/  SEL R14, R14, R15, P1 ;  /* 0x0000000f0e0e7207 */ /* 0x000fe40000800000 */
[----:B------:R-:W-:Y:S02]  /*13b0*/  SEL R15, R19, R16, P1 ;  /* 0x00000010130f7207 */ /* 0x000fe40000800000 */
[----:B------:R-:W-:Y:S02]  /*13c0*/  IADD3 R16, P3, PT, R14, 0x1, RZ ;  /* 0x000000010e107810 */ /* 0x000fe40007f7e0ff */
[----:B------:R-:W-:Y:S02]  /*13d0*/  SEL R18, RZ, 0xffffffff, !P1 ;  /* 0xffffffffff127807 */ /* 0x000fe40004800000 */
[----:B------:R-:W-:Y:S01]  /*13e0*/  LOP3.LUT P1, R14, R22, 0x80000000, RZ, 0xc0, !PT ;  /* 0x80000000160e7812 */ /* 0x000fe2000782c0ff */
[----:B------:R-:W-:Y:S01]  /*13f0*/  IMAD.X R15, RZ, RZ, R15, P3 ;  /* 0x000000ffff0f7224 */ /* 0x000fe200018e060f */
[----:B------:R-:W-:Y:S01]  /*1400*/  SHF.R.U32.HI R19, RZ, 0x1e, R13 ;  /* 0x0000001eff137819 */ /* 0x000fe2000001160d */
[----:B------:R-:W-:Y:S01]  /*1410*/  IMAD.IADD R17, R18, 0x1, -R17 ;  /* 0x0000000112117824 */ /* 0x000fe200078e0a11 */
[----:B------:R-:W-:-:S02]  /*1420*/  @!P0 LOP3.LUT R14, R14, 0x80000000, RZ, 0x3c, !PT ;  /* 0x800000000e0e8812 */ /* 0x000fc400078e3cff */
[----:B------:R-:W-:Y:S01]  /*1430*/  SHF.R.U64 R16, R16, 0xa, R15 ;  /* 0x0000000a10107819 */ /* 0x000fe2000000120f */
[----:B------:R-:W-:Y:S01]  /*1440*/  IMAD.SHL.U32 R13, R17, 0x100000, RZ ;  /* 0x00100000110d7824 */ /* 0x000fe200078e00ff */
[----:B------:R-:W-:Y:S02]  /*1450*/  LEA.HI R12, R12, R19, RZ, 0x1 ;  /* 0x000000130c0c7211 */ /* 0x000fe400078f08ff */
[----:B------:R-:W-:-:S03]  /*1460*/  IADD3 R16, P3, PT, R16, 0x1, RZ ;  /* 0x0000000110107810 */ /* 0x000fc60007f7e0ff */
[----:B------:R-:W-:Y:S01]  /*1470*/  @P1 IMAD.MOV R12, RZ, RZ, -R12 ;  /* 0x000000ffff0c1224 */ /* 0x000fe200078e0a0c */
[----:B------:R-:W-:-:S04]  /*1480*/  LEA.HI.X R15, R15, RZ, RZ, 0x16, P3 ;  /* 0x000000ff0f0f7211 */ /* 0x000fc800018fb4ff */
[--C-:B------:R-:W-:Y:S02]  /*1490*/  SHF.R.U64 R16, R16, 0x1, R15.reuse ;  /* 0x0000000110107819 */ /* 0x100fe4000000120f */
[----:B------:R-:W-:Y:S02]  /*14a0*/  SHF.R.U32.HI R18, RZ, 0x1, R15 ;  /* 0x00000001ff127819 */ /* 0x000fe4000001160f */
[----:B------:R-:W-:-:S04]  /*14b0*/  IADD3 R16, P3, P4, RZ, RZ, R16 ;  /* 0x000000ffff107210 */ /* 0x000fc80007c7e010 */
[----:B------:R-:W-:-:S04]  /*14c0*/  IADD3.X R13, PT, PT, R13, 0x3fe00000, R18, P3, P4 ;  /* 0x3fe000000d0d7810 */ /* 0x000fc80001fe8412 */
[----:B------:R-:W-:-:S07]  /*14d0*/  LOP3.LUT R17, R13, R14, RZ, 0xfc, !PT ;  /* 0x0000000e0d117212 */ /* 0x000fce00078efcff */
.L_x_10:
[----:B------:R-:W-:-:S04]  /*14e0*/  IMAD.MOV.U32 R31, RZ, RZ, 0x0 ;  /* 0x00000000ff1f7424 */ /* 0x000fc800078e00ff */
[----:B------:R-:W-:Y:S05]  /*14f0*/  RET.REL.NODEC R30 `(_Z14diff_atom_loopPdidddS_S_) ;  /* 0xffffffe81ec07950 */ /* 0x000fea0003c3ffff */
.L_x_17:
[----:B------:R-:W-:-:S00]  /*1500*/  BRA `(.L_x_17) ;  /* 0xfffffffc00fc7947 */ /* 0x000fc0000383ffff */
[----:B------:R-:W-:-:S00]  /*1510*/  NOP ;  /* 0x0000000000007918 */ /* 0x000fc00000000000 */
        /* <DEDUP_REMOVED lines=14> */
.L_x_23:


//--------------------- .text._Z7reduce6ILj512EEvPdS0_j --------------------------
	.section	.text._Z7reduce6ILj512EEvPdS0_j,"ax",@progbits
	.align	128
        .global         _Z7reduce6ILj512EEvPdS0_j
        .type           _Z7reduce6ILj512EEvPdS0_j,@function
        .size           _Z7reduce6ILj512EEvPdS0_j,(.L_x_25 - _Z7reduce6ILj512EEvPdS0_j)
        .other          _Z7reduce6ILj512EEvPdS0_j,@"STO_CUDA_ENTRY STV_DEFAULT"
_Z7reduce6ILj512EEvPdS0_j:
.text._Z7reduce6ILj512EEvPdS0_j:
[----:B------:R-:W-:Y:S08]  /*0000*/  LDC R1, c[0x0][0x37c] ;  /* 0x0000df00ff017b82 */ /* 0x000ff00000000800 */
[----:B------:R-:W0:Y:S01]  /*0010*/  S2UR UR5, SR_CgaCtaId ;  /* 0x00000000000579c3 */ /* 0x000e220000008800 */
[----:B------:R-:W1:Y:S01]  /*0020*/  S2R R3, SR_TID.X ;  /* 0x0000000000037919 */ /* 0x000e620000002100 */
[----:B------:R-:W-:Y:S01]  /*0030*/  UMOV UR4, 0x400 ;  /* 0x0000040000047882 */ /* 0x000fe20000000000 */
[----:B------:R-:W2:Y:S01]  /*0040*/  LDCU.64 UR6, c[0x0][0x358] ;  /* 0x00006b00ff0677ac */ /* 0x000ea20008000a00 */
[----:B------:R-:W-:Y:S01]  /*0050*/  BSSY.RECONVERGENT B0, `(.L_x_18) ;  /* 0x0000016000007945 */ /* 0x000fe20003800200 */
[----:B------:R-:W3:Y:S01]  /*0060*/  S2R R0, SR_CTAID.X ;  /* 0x0000000000007919 */ /* 0x000ee20000002500 */
[----:B0-----:R-:W-:Y:S01]  /*0070*/  ULEA UR4, UR5, UR4, 0x18 ;  /* 0x0000000405047291 */ /* 0x001fe2000f8ec0ff */
[----:B------:R-:W0:Y:S05]  /*0080*/  LDCU UR5, c[0x0][0x390] ;  /* 0x00007200ff0577ac */ /* 0x000e2a0008000800 */
[----:B-1----:R-:W-:Y:S01]  /*0090*/  LEA R2, R3, UR4, 0x3 ;  /* 0x0000000403027c11 */ /* 0x002fe2000f8e18ff */
[----:B---3--:R-:W-:-:S04]  /*00a0*/  IMAD R4, R0, 0x200, R3 ;  /* 0x0000020000047824 */ /* 0x008fc800078e0203 */
[----:B------:R1:W-:Y:S01]  /*00b0*/  STS.64 [R2], RZ ;  /* 0x000000ff02007388 */ /* 0x0003e20000000a00 */
[----:B0-----:R-:W-:-:S13]  /*00c0*/  ISETP.GE.U32.AND P0, PT, R4, UR5, PT ;  /* 0x0000000504007c0c */ /* 0x001fda000bf06070 */
[----:B-12---:R-:W-:Y:S05]  /*00d0*/  @P0 BRA `(.L_x_19) ;  /* 0x0000000000340947 */ /* 0x006fea0003800000 */
[----:B------:R-:W0:Y:S01]  /*00e0*/  LDC R10, c[0x0][0x370] ;  /* 0x0000dc00ff0a7b82 */ /* 0x000e220000000800 */
[----:B------:R-:W-:Y:S01]  /*00f0*/  BSSY.RECONVERGENT B1, `(.L_x_20) ;  /* 0x000000a000017945 */ /* 0x000fe20003800200 */
[----:B------:R-:W-:Y:S01]  /*0100*/  IMAD.MOV.U32 R11, RZ, RZ, R4 ;  /* 0x000000ffff0b7224 */ /* 0x000fe200078e0004 */
[----:B------:R-:W-:-:S05]  /*0110*/  CS2R R4, SRZ ;  /* 0x0000000000047805 */ /* 0x000fca000001ff00 */
[----:B------:R-:W1:Y:S02]  /*0120*/  LDC.64 R8, c[0x0][0x380] ;  /* 0x0000e000ff087b82 */ /* 0x000e640000000a00 */
.L_x_21:
[----:B-1----:R-:W-:-:S06]  /*0130*/  IMAD.WIDE.U32 R6, R11, 0x8, R8 ;  /* 0x000000080b067825 */ /* 0x002fcc00078e0008 */
[----:B------:R-:W2:Y:S01]  /*0140*/  LDG.E.64 R6, desc[UR6][R6.64] ;  /* 0x0000000606067981 */ /* 0x000ea2000c1e1b00 */
[----:B0-----:R-:W-:-:S05]  /*0150*/  IMAD R11, R10, 0x200, R11 ;  /* 0x000002000a0b7824 */ /* 0x001fca00078e020b */
[----:B------:R-:W-:Y:S01]  /*0160*/  ISETP.GE.U32.AND P0, PT, R11, UR5, PT ;  /* 0x000000050b007c0c */ /* 0x000fe2000bf06070 */
[----:B--2---:R-:W-:-:S12]  /*0170*/  DADD R4, R6, R4 ;  /* 0x0000000006047229 */ /* 0x004fd80000000004 */
[----:B------:R-:W-:Y:S05]  /*0180*/  @!P0 BRA `(.L_x_21) ;  /* 0xfffffffc00e88947 */ /* 0x000fea000383ffff */
[----:B------:R-:W-:Y:S05]  /*0190*/  BSYNC.RECONVERGENT B1 ;  /* 0x0000000000017941 */ /* 0x000fea0003800200 */
.L_x_20:
[----:B------:R0:W-:Y:S02]  /*01a0*/  STS.64 [R2], R4 ;  /* 0x0000000402007388 */ /* 0x0001e40000000a00 */
.L_x_19:
[----:B------:R-:W-:Y:S05]  /*01b0*/  BSYNC.RECONVERGENT B0 ;  /* 0x0000000000007941 */ /* 0x000fea0003800200 */
.L_x_18:
[----:B------:R-:W-:Y:S01]  /*01c0*/  BAR.SYNC.DEFER_BLOCKING 0x0 ;  /* 0x0000000000007b1d */ /* 0x000fe20000010000 */
[C---:B------:R-:W-:Y:S02]  /*01d0*/  ISETP.GT.U32.AND P1, PT, R3.reuse, 0xff, PT ;  /* 0x000000ff0300780c */ /* 0x040fe40003f24070 */
[----:B------:R-:W-:-:S11]  /*01e0*/  ISETP.GT.U32.AND P0, PT, R3, 0x7f, PT ;  /* 0x0000007f0300780c */ /* 0x000fd60003f04070 */
[----:B0-----:R-:W-:Y:S04]  /*01f0*/  @!P1 LDS.64 R4, [R2+0x800] ;  /* 0x0008000002049984 */ /* 0x001fe80000000a00 */
[----:B------:R-:W0:Y:S02]  /*0200*/  @!P1 LDS.64 R6, [R2] ;  /* 0x0000000002069984 */ /* 0x000e240000000a00 */
[----:B0-----:R-:W-:-:S07]  /*0210*/  @!P1 DADD R4, R4, R6 ;  /* 0x0000000004049229 */ /* 0x001fce0000000006 */
[----:B------:R-:W-:Y:S01]  /*0220*/  @!P1 STS.64 [R2], R4 ;  /* 0x0000000402009388 */ /* 0x000fe20000000a00 */
[----:B------:R-:W-:Y:S01]  /*0230*/  BAR.SYNC.DEFER_BLOCKING 0x0 ;  /* 0x0000000000007b1d */ /* 0x000fe20000010000 */
[----:B------:R-:W-:-:S05]  /*0240*/  ISETP.GT.U32.AND P1, PT, R3, 0x3f, PT ;  /* 0x0000003f0300780c */ /* 0x000fca0003f24070 */
[----:B------:R-:W-:Y:S04]  /*0250*/  @!P0 LDS.64 R6, [R2+0x400] ;  /* 0x0004000002068984 */ /* 0x000fe80000000a00 */
        /* <DEDUP_REMOVED lines=8> */
[----:B------:R0:W-:Y:S01]  /*02e0*/  @!P1 STS.64 [R2], R8 ;  /* 0x0000000802009388 */ /* 0x0001e20000000a00 */
[----:B------:R-:W-:Y:S06]  /*02f0*/  BAR.SYNC.DEFER_BLOCKING 0x0 ;  /* 0x0000000000007b1d */ /* 0x000fec0000010000 */
[----:B------:R-:W-:Y:S05]  /*0300*/  @P0 EXIT ;  /* 0x000000000000094d */ /* 0x000fea0003800000 */
[----:B------:R-:W-:Y:S01]  /*0310*/  LDS.64 R4, [R2+0x100] ;  /* 0x0001000002047984 */ /* 0x000fe20000000a00 */
[----:B------:R-:W-:-:S03]  /*0320*/  ISETP.NE.AND P0, PT, R3, RZ, PT ;  /* 0x000000ff0300720c */ /* 0x000fc60003f05270 */
[----:B------:R-:W1:Y:S02]  /*0330*/  LDS.64 R6, [R2] ;  /* 0x0000000002067984 */ /* 0x000e640000000a00 */
[----:B-1----:R-:W-:-:S07]  /*0340*/  DADD R4, R4, R6 ;  /* 0x0000000004047229 */ /* 0x002fce0000000006 */
[----:B------:R-:W-:Y:S01]  /*0350*/  STS.64 [R2], R4 ;  /* 0x0000000402007388 */ /* 0x000fe20000000a00 */
[----:B------:R-:W-:Y:S06]  /*0360*/  BAR.SYNC.DEFER_BLOCKING 0x0 ;  /* 0x0000000000007b1d */ /* 0x000fec0000010000 */
[----:B------:R-:W-:Y:S04]  /*0370*/  LDS.64 R6, [R2+0x80] ;  /* 0x0000800002067984 */ /* 0x000fe80000000a00 */
[----:B0-----:R-:W0:Y:S02]  /*0380*/  LDS.64 R8, [R2] ;  /* 0x0000000002087984 */ /* 0x001e240000000a00 */
[----:B0-----:R-:W-:-:S07]  /*0390*/  DADD R6, R6, R8 ;  /* 0x0000000006067229 */ /* 0x001fce0000000008 */
[----:B------:R-:W-:Y:S01]  /*03a0*/  STS.64 [R2], R6 ;  /* 0x0000000602007388 */ /* 0x000fe20000000a00 */
[----:B------:R-:W-:Y:S06]  /*03b0*/  BAR.SYNC.DEFER_BLOCKING 0x0 ;  /* 0x0000000000007b1d */ /* 0x000fec0000010000 */
[----:B------:R-:W-:Y:S04]  /*03c0*/  LDS.64 R8, [R2+0x40] ;  /* 0x0000400002087984 */ /* 0x000fe80000000a00 */
[----:B------:R-:W0:Y:S02]  /*03d0*/  LDS.64 R10, [R2] ;  /* 0x00000000020a7984 */ /* 0x000e240000000a00 */
        /* <DEDUP_REMOVED lines=16> */
[----:B------:R0:W-:Y:S01]  /*04e0*/  STS.64 [R2], R8 ;  /* 0x0000000802007388 */ /* 0x0001e20000000a00 */
[----:B------:R-:W-:Y:S06]  /*04f0*/  BAR.SYNC.DEFER_BLOCKING 0x0 ;  /* 0x0000000000007b1d */ /* 0x000fec0000010000 */
[----:B------:R-:W-:Y:S05]  /*0500*/  @P0 EXIT ;  /* 0x000000000000094d */ /* 0x000fea0003800000 */
[----:B0-----:R-:W0:Y:S01]  /*0510*/  LDS.64 R2, [UR4] ;  /* 0x00000004ff027984 */ /* 0x001e220008000a00 */
[----:B------:R-:W1:Y:S02]  /*0520*/  LDC.64 R4, c[0x0][0x388] ;  /* 0x0000e200ff047b82 */ /* 0x000e640000000a00 */
[----:B-1----:R-:W-:-:S05]  /*0530*/  IMAD.WIDE.U32 R4, R0, 0x8, R4 ;  /* 0x0000000800047825 */ /* 0x002fca00078e0004 */
[----:B0-----:R-:W-:Y:S01]  /*0540*/  STG.E.64 desc[UR6][R4.64], R2 ;  /* 0x0000000204007986 */ /* 0x001fe2000c101b06 */
[----:B------:R-:W-:Y:S05]  /*0550*/  EXIT ;  /* 0x000000000000794d */ /* 0x000fea0003800000 */
.L_x_22:
        /* <DEDUP_REMOVED lines=10> */
.L_x_25:


//--------------------- .nv.global.init           --------------------------
	.section	.nv.global.init,"aw",@progbits
	.align	16
.nv.global.init:
	.type		__cudart_sin_cos_coeffs,@object
	.size		__cudart_sin_cos_coeffs,(__cudart_i2opi_d - __cudart_sin_cos_coeffs)
__cudart_sin_cos_coeffs:
        /*0000*/ 	.byte	0x46, 0xd2, 0xb0, 0x2c, 0xf1, 0xe5, 0x5a, 0xbe, 0x92, 0xe3, 0xac, 0x69, 0xe3, 0x1d, 0xc7, 0x3e
        /*0010*/ 	.byte	0xa1, 0x62, 0xdb, 0x19, 0xa0, 0x01, 0x2a, 0xbf, 0x18, 0x08, 0x11, 0x11, 0x11, 0x11, 0x81, 0x3f
        /*0020*/ 	.byte	0x54, 0x55, 0x55, 0x55, 0x55, 0x55, 0xc5, 0xbf, 0x00, 0x00, 0x00, 0x00, 0x00, 0x00, 0x00, 0x00
        /*0030*/ 	.byte	0x00, 0x00, 0x00, 0x00, 0x00, 0x00, 0x00, 0x00, 0x64, 0x81, 0xfd, 0x20, 0x83, 0xff, 0xa8, 0xbd
        /*0040*/ 	.byte	0x28, 0x85, 0xef, 0xc1, 0xa7, 0xee, 0x21, 0x3e, 0xd9, 0xe6, 0x06, 0x8e, 0x4f, 0x7e, 0x92, 0xbe
        /*0050*/ 	.byte	0xe9, 0xbc, 0xdd, 0x19, 0xa0, 0x01, 0xfa, 0x3e, 0x47, 0x5d, 0xc1, 0x16, 0x6c, 0xc1, 0x56, 0xbf
        /*0060*/ 	.byte	0x51, 0x55, 0x55, 0x55, 0x55, 0x55, 0xa5, 0x3f, 0x00, 0x00, 0x00, 0x00, 0x00, 0x00, 0xe0, 0xbf
        /*0070*/ 	.byte	0x00, 0x00, 0x00, 0x00, 0x00, 0x00, 0xf0, 0x3f, 0x00, 0x00, 0x00, 0x00, 0x00, 0x00, 0x00, 0x00
	.type		__cudart_i2opi_d,@object
	.size		__cudart_i2opi_d,(.L_0 - __cudart_i2opi_d)
__cudart_i2opi_d:
        /* <DEDUP_REMOVED lines=9> */
.L_0:


//--------------------- .nv.shared._Z14diff_atom_loopPdidddS_S_ --------------------------
	.section	.nv.shared._Z14diff_atom_loopPdidddS_S_,"aw",@nobits
	.sectionflags	@""
	.align	16
	.zero		1024


//--------------------- .nv.shared.reserved.0     --------------------------
	.section	.nv.shared.reserved.0,"aw",@nobits
	.weak		__nv_reservedSMEM_offset_0_alias
	.size		__nv_reservedSMEM_offset_0_alias, 0, 64
	.other		__nv_reservedSMEM_offset_0_alias,@"STO_CUDA_RESERVED_SHARED STV_DEFAULT"
__nv_reservedSMEM_offset_0_alias:
	.zero		0
	.zero		64


//--------------------- .nv.shared._Z7reduce6ILj512EEvPdS0_j --------------------------
	.section	.nv.shared._Z7reduce6ILj512EEvPdS0_j,"aw",@nobits
	.sectionflags	@""
	.align	16
	.zero		1024


//--------------------- .nv.constant0._Z14diff_atom_loopPdidddS_S_ --------------------------
	.section	.nv.constant0._Z14diff_atom_loopPdidddS_S_,"a",@progbits
	.sectionflags	@""
	.align	4
.nv.constant0._Z14diff_atom_loopPdidddS_S_:
	.zero		952


//--------------------- .nv.constant0._Z7reduce6ILj512EEvPdS0_j --------------------------
	.section	.nv.constant0._Z7reduce6ILj512EEvPdS0_j,"a",@progbits
	.sectionflags	@""
	.align	4
.nv.constant0._Z7reduce6ILj512EEvPdS0_j:
	.zero		916


//--------------------- SYMBOLS --------------------------

	.type		.nv.reservedSmem.offset0,@object
	.size		.nv.reservedSmem.offset0,0x4
	.type		.nv.reservedSmem.cap,@object
	.size		.nv.reservedSmem.cap,0x4
